//
// Generated by NVIDIA NVVM Compiler
//
// Compiler Build ID: CL-36424714
// Cuda compilation tools, release 13.0, V13.0.88
// Based on NVVM 20.0.0
//

.version 9.0
.target sm_100
.address_size 64

	// .globl	_Z21convolution_2d_kernelPKfS0_Pfiiii
// _ZZ21convolution_2d_kernelPKfS0_PfiiiiE13shared_kernel has been demoted
// _ZZ21convolution_2d_kernelPKfS0_PfiiiiE12shared_input has been demoted

.visible .entry _Z21convolution_2d_kernelPKfS0_Pfiiii(
	.param .u64 .ptr .align 1 _Z21convolution_2d_kernelPKfS0_Pfiiii_param_0,
	.param .u64 .ptr .align 1 _Z21convolution_2d_kernelPKfS0_Pfiiii_param_1,
	.param .u64 .ptr .align 1 _Z21convolution_2d_kernelPKfS0_Pfiiii_param_2,
	.param .u32 _Z21convolution_2d_kernelPKfS0_Pfiiii_param_3,
	.param .u32 _Z21convolution_2d_kernelPKfS0_Pfiiii_param_4,
	.param .u32 _Z21convolution_2d_kernelPKfS0_Pfiiii_param_5,
	.param .u32 _Z21convolution_2d_kernelPKfS0_Pfiiii_param_6
)
{
	.reg .pred 	%p<26>;
	.reg .b32 	%r<165>;
	.reg .b32 	%f<77>;
	.reg .b64 	%rd<21>;
	// demoted variable
	.shared .align 4 .b8 _ZZ21convolution_2d_kernelPKfS0_PfiiiiE13shared_kernel[4096];
	// demoted variable
	.shared .align 4 .b8 _ZZ21convolution_2d_kernelPKfS0_PfiiiiE12shared_input[9216];
	ld.param.u64 	%rd4, [_Z21convolution_2d_kernelPKfS0_Pfiiii_param_0];
	ld.param.u64 	%rd2, [_Z21convolution_2d_kernelPKfS0_Pfiiii_param_1];
	ld.param.u64 	%rd3, [_Z21convolution_2d_kernelPKfS0_Pfiiii_param_2];
	ld.param.u32 	%r64, [_Z21convolution_2d_kernelPKfS0_Pfiiii_param_3];
	ld.param.u32 	%r65, [_Z21convolution_2d_kernelPKfS0_Pfiiii_param_4];
	ld.param.u32 	%r66, [_Z21convolution_2d_kernelPKfS0_Pfiiii_param_5];
	ld.param.u32 	%r67, [_Z21convolution_2d_kernelPKfS0_Pfiiii_param_6];
	cvta.to.global.u64 	%rd1, %rd4;
	sub.s32 	%r1, %r65, %r67;
	mov.u32 	%r68, %ctaid.x;
	mov.u32 	%r2, %ntid.x;
	mul.lo.s32 	%r3, %r68, %r2;
	mov.u32 	%r4, %tid.x;
	add.s32 	%r5, %r3, %r4;
	mov.u32 	%r69, %ctaid.y;
	mov.u32 	%r6, %ntid.y;
	mul.lo.s32 	%r7, %r69, %r6;
	mov.u32 	%r8, %tid.y;
	add.s32 	%r9, %r7, %r8;
	add.s32 	%r70, %r6, %r67;
	add.s32 	%r10, %r70, -1;
	mul.lo.s32 	%r11, %r65, %r64;
	setp.ge.u32 	%p1, %r4, %r66;
	setp.ge.u32 	%p2, %r8, %r67;
	or.pred  	%p3, %p1, %p2;
	@%p3 bra 	$L__BB0_2;
	cvta.to.global.u64 	%rd5, %rd2;
	mad.lo.s32 	%r71, %r67, %r4, %r8;
	mul.wide.u32 	%rd6, %r71, 4;
	add.s64 	%rd7, %rd5, %rd6;
	ld.global.f32 	%f15, [%rd7];
	shl.b32 	%r72, %r71, 2;
	mov.u32 	%r73, _ZZ21convolution_2d_kernelPKfS0_PfiiiiE13shared_kernel;
	add.s32 	%r74, %r73, %r72;
	st.shared.f32 	[%r74], %f15;
$L__BB0_2:
	mul.lo.s32 	%r12, %r2, %r6;
	add.s32 	%r75, %r2, %r66;
	add.s32 	%r76, %r75, -1;
	mad.lo.s32 	%r77, %r10, %r76, %r12;
	add.s32 	%r78, %r77, -1;
	div.s32 	%r13, %r78, %r12;
	setp.lt.s32 	%p4, %r13, 1;
	@%p4 bra 	$L__BB0_19;
	mad.lo.s32 	%r14, %r4, %r6, %r8;
	and.b32  	%r15, %r13, 3;
	setp.lt.u32 	%p5, %r13, 4;
	mov.b32 	%r156, 0;
	@%p5 bra 	$L__BB0_14;
	and.b32  	%r156, %r13, 2147483644;
	mov.b32 	%r154, 0;
$L__BB0_5:
	mad.lo.s32 	%r18, %r154, %r12, %r14;
	div.s32 	%r81, %r18, %r10;
	mul.lo.s32 	%r82, %r81, %r10;
	add.s32 	%r83, %r81, %r3;
	add.s32 	%r19, %r18, %r7;
	sub.s32 	%r84, %r19, %r82;
	mad.lo.s32 	%r20, %r83, %r65, %r84;
	setp.ge.s32 	%p6, %r20, %r11;
	@%p6 bra 	$L__BB0_7;
	mul.wide.s32 	%rd8, %r20, 4;
	add.s64 	%rd9, %rd1, %rd8;
	ld.global.f32 	%f16, [%rd9];
	shl.b32 	%r85, %r18, 2;
	mov.u32 	%r86, _ZZ21convolution_2d_kernelPKfS0_PfiiiiE12shared_input;
	add.s32 	%r87, %r86, %r85;
	st.shared.f32 	[%r87], %f16;
$L__BB0_7:
	add.s32 	%r21, %r18, %r12;
	div.s32 	%r88, %r21, %r10;
	mul.lo.s32 	%r89, %r88, %r10;
	add.s32 	%r90, %r88, %r3;
	add.s32 	%r22, %r19, %r12;
	sub.s32 	%r91, %r22, %r89;
	mad.lo.s32 	%r23, %r90, %r65, %r91;
	setp.ge.s32 	%p7, %r23, %r11;
	@%p7 bra 	$L__BB0_9;
	mul.wide.s32 	%rd10, %r23, 4;
	add.s64 	%rd11, %rd1, %rd10;
	ld.global.f32 	%f17, [%rd11];
	shl.b32 	%r92, %r21, 2;
	mov.u32 	%r93, _ZZ21convolution_2d_kernelPKfS0_PfiiiiE12shared_input;
	add.s32 	%r94, %r93, %r92;
	st.shared.f32 	[%r94], %f17;
$L__BB0_9:
	add.s32 	%r24, %r21, %r12;
	div.s32 	%r95, %r24, %r10;
	mul.lo.s32 	%r96, %r95, %r10;
	add.s32 	%r97, %r95, %r3;
	add.s32 	%r25, %r22, %r12;
	sub.s32 	%r98, %r25, %r96;
	mad.lo.s32 	%r26, %r97, %r65, %r98;
	setp.ge.s32 	%p8, %r26, %r11;
	@%p8 bra 	$L__BB0_11;
	mul.wide.s32 	%rd12, %r26, 4;
	add.s64 	%rd13, %rd1, %rd12;
	ld.global.f32 	%f18, [%rd13];
	shl.b32 	%r99, %r24, 2;
	mov.u32 	%r100, _ZZ21convolution_2d_kernelPKfS0_PfiiiiE12shared_input;
	add.s32 	%r101, %r100, %r99;
	st.shared.f32 	[%r101], %f18;
$L__BB0_11:
	add.s32 	%r27, %r24, %r12;
	div.s32 	%r102, %r27, %r10;
	mul.lo.s32 	%r103, %r102, %r10;
	add.s32 	%r104, %r102, %r3;
	add.s32 	%r105, %r25, %r12;
	sub.s32 	%r106, %r105, %r103;
	mad.lo.s32 	%r28, %r104, %r65, %r106;
	setp.ge.s32 	%p9, %r28, %r11;
	@%p9 bra 	$L__BB0_13;
	mul.wide.s32 	%rd14, %r28, 4;
	add.s64 	%rd15, %rd1, %rd14;
	ld.global.f32 	%f19, [%rd15];
	shl.b32 	%r107, %r27, 2;
	mov.u32 	%r108, _ZZ21convolution_2d_kernelPKfS0_PfiiiiE12shared_input;
	add.s32 	%r109, %r108, %r107;
	st.shared.f32 	[%r109], %f19;
$L__BB0_13:
	add.s32 	%r154, %r154, 4;
	setp.ne.s32 	%p10, %r154, %r156;
	@%p10 bra 	$L__BB0_5;
$L__BB0_14:
	setp.eq.s32 	%p11, %r15, 0;
	@%p11 bra 	$L__BB0_19;
	mov.b32 	%r157, 0;
$L__BB0_16:
	.pragma "nounroll";
	mad.lo.s32 	%r33, %r156, %r12, %r14;
	div.s32 	%r111, %r33, %r10;
	mul.lo.s32 	%r112, %r111, %r10;
	add.s32 	%r113, %r111, %r3;
	add.s32 	%r114, %r33, %r7;
	sub.s32 	%r115, %r114, %r112;
	mad.lo.s32 	%r34, %r113, %r65, %r115;
	setp.ge.s32 	%p12, %r34, %r11;
	@%p12 bra 	$L__BB0_18;
	mul.wide.s32 	%rd16, %r34, 4;
	add.s64 	%rd17, %rd1, %rd16;
	ld.global.f32 	%f20, [%rd17];
	shl.b32 	%r116, %r33, 2;
	mov.u32 	%r117, _ZZ21convolution_2d_kernelPKfS0_PfiiiiE12shared_input;
	add.s32 	%r118, %r117, %r116;
	st.shared.f32 	[%r118], %f20;
$L__BB0_18:
	add.s32 	%r156, %r156, 1;
	add.s32 	%r157, %r157, 1;
	setp.ne.s32 	%p13, %r157, %r15;
	@%p13 bra 	$L__BB0_16;
$L__BB0_19:
	bar.sync 	0;
	sub.s32 	%r119, %r64, %r66;
	setp.gt.s32 	%p14, %r5, %r119;
	setp.gt.s32 	%p15, %r9, %r1;
	or.pred  	%p16, %p14, %p15;
	@%p16 bra 	$L__BB0_35;
	mov.f32 	%f75, 0f00000000;
	min.s32 	%r120, %r66, %r67;
	setp.lt.s32 	%p17, %r120, 1;
	@%p17 bra 	$L__BB0_34;
	and.b32  	%r37, %r67, 7;
	add.s32 	%r38, %r37, -1;
	and.b32  	%r39, %r67, 3;
	and.b32  	%r40, %r67, 2147483640;
	and.b32  	%r41, %r67, 1;
	neg.s32 	%r42, %r40;
	shl.b32 	%r43, %r67, 2;
	shl.b32 	%r122, %r8, 2;
	mov.u32 	%r123, _ZZ21convolution_2d_kernelPKfS0_PfiiiiE12shared_input;
	add.s32 	%r124, %r122, %r123;
	add.s32 	%r44, %r124, 16;
	shl.b32 	%r45, %r10, 2;
	mov.f32 	%f75, 0f00000000;
	mov.b32 	%r158, 0;
$L__BB0_22:
	setp.lt.u32 	%p18, %r67, 8;
	mul.lo.s32 	%r47, %r158, %r67;
	add.s32 	%r48, %r158, %r4;
	mad.lo.s32 	%r49, %r48, %r10, %r8;
	mov.b32 	%r163, 0;
	@%p18 bra 	$L__BB0_25;
	mov.u32 	%r126, _ZZ21convolution_2d_kernelPKfS0_PfiiiiE13shared_kernel;
	mad.lo.s32 	%r127, %r43, %r158, %r126;
	add.s32 	%r160, %r127, 16;
	mad.lo.s32 	%r159, %r45, %r48, %r44;
	mov.u32 	%r161, %r42;
$L__BB0_24:
	.pragma "nounroll";
	ld.shared.f32 	%f24, [%r160+-16];
	ld.shared.f32 	%f25, [%r159+-16];
	fma.rn.f32 	%f26, %f24, %f25, %f75;
	ld.shared.f32 	%f27, [%r160+-12];
	ld.shared.f32 	%f28, [%r159+-12];
	fma.rn.f32 	%f29, %f27, %f28, %f26;
	ld.shared.f32 	%f30, [%r160+-8];
	ld.shared.f32 	%f31, [%r159+-8];
	fma.rn.f32 	%f32, %f30, %f31, %f29;
	ld.shared.f32 	%f33, [%r160+-4];
	ld.shared.f32 	%f34, [%r159+-4];
	fma.rn.f32 	%f35, %f33, %f34, %f32;
	ld.shared.f32 	%f36, [%r160];
	ld.shared.f32 	%f37, [%r159];
	fma.rn.f32 	%f38, %f36, %f37, %f35;
	ld.shared.f32 	%f39, [%r160+4];
	ld.shared.f32 	%f40, [%r159+4];
	fma.rn.f32 	%f41, %f39, %f40, %f38;
	ld.shared.f32 	%f42, [%r160+8];
	ld.shared.f32 	%f43, [%r159+8];
	fma.rn.f32 	%f44, %f42, %f43, %f41;
	ld.shared.f32 	%f45, [%r160+12];
	ld.shared.f32 	%f46, [%r159+12];
	fma.rn.f32 	%f75, %f45, %f46, %f44;
	add.s32 	%r161, %r161, 8;
	add.s32 	%r160, %r160, 32;
	add.s32 	%r159, %r159, 32;
	setp.ne.s32 	%p19, %r161, 0;
	mov.u32 	%r163, %r40;
	@%p19 bra 	$L__BB0_24;
$L__BB0_25:
	setp.eq.s32 	%p20, %r37, 0;
	@%p20 bra 	$L__BB0_33;
	setp.lt.u32 	%p21, %r38, 3;
	@%p21 bra 	$L__BB0_28;
	add.s32 	%r128, %r163, %r47;
	shl.b32 	%r129, %r128, 2;
	mov.u32 	%r130, _ZZ21convolution_2d_kernelPKfS0_PfiiiiE13shared_kernel;
	add.s32 	%r131, %r130, %r129;
	ld.shared.f32 	%f48, [%r131];
	add.s32 	%r132, %r49, %r163;
	shl.b32 	%r133, %r132, 2;
	add.s32 	%r135, %r123, %r133;
	ld.shared.f32 	%f49, [%r135];
	fma.rn.f32 	%f50, %f48, %f49, %f75;
	ld.shared.f32 	%f51, [%r131+4];
	ld.shared.f32 	%f52, [%r135+4];
	fma.rn.f32 	%f53, %f51, %f52, %f50;
	ld.shared.f32 	%f54, [%r131+8];
	ld.shared.f32 	%f55, [%r135+8];
	fma.rn.f32 	%f56, %f54, %f55, %f53;
	ld.shared.f32 	%f57, [%r131+12];
	ld.shared.f32 	%f58, [%r135+12];
	fma.rn.f32 	%f75, %f57, %f58, %f56;
	add.s32 	%r163, %r163, 4;
$L__BB0_28:
	setp.eq.s32 	%p22, %r39, 0;
	@%p22 bra 	$L__BB0_33;
	setp.eq.s32 	%p23, %r39, 1;
	@%p23 bra 	$L__BB0_31;
	add.s32 	%r136, %r163, %r47;
	shl.b32 	%r137, %r136, 2;
	mov.u32 	%r138, _ZZ21convolution_2d_kernelPKfS0_PfiiiiE13shared_kernel;
	add.s32 	%r139, %r138, %r137;
	ld.shared.f32 	%f60, [%r139];
	add.s32 	%r140, %r49, %r163;
	shl.b32 	%r141, %r140, 2;
	add.s32 	%r143, %r123, %r141;
	ld.shared.f32 	%f61, [%r143];
	fma.rn.f32 	%f62, %f60, %f61, %f75;
	ld.shared.f32 	%f63, [%r139+4];
	ld.shared.f32 	%f64, [%r143+4];
	fma.rn.f32 	%f75, %f63, %f64, %f62;
	add.s32 	%r163, %r163, 2;
$L__BB0_31:
	setp.eq.s32 	%p24, %r41, 0;
	@%p24 bra 	$L__BB0_33;
	add.s32 	%r144, %r163, %r47;
	shl.b32 	%r145, %r144, 2;
	mov.u32 	%r146, _ZZ21convolution_2d_kernelPKfS0_PfiiiiE13shared_kernel;
	add.s32 	%r147, %r146, %r145;
	ld.shared.f32 	%f65, [%r147];
	add.s32 	%r148, %r49, %r163;
	shl.b32 	%r149, %r148, 2;
	add.s32 	%r151, %r123, %r149;
	ld.shared.f32 	%f66, [%r151];
	fma.rn.f32 	%f75, %f65, %f66, %f75;
$L__BB0_33:
	add.s32 	%r158, %r158, 1;
	setp.ne.s32 	%p25, %r158, %r66;
	@%p25 bra 	$L__BB0_22;
$L__BB0_34:
	mad.lo.s32 	%r152, %r5, %r1, %r5;
	add.s32 	%r153, %r152, %r9;
	cvta.to.global.u64 	%rd18, %rd3;
	mul.wide.s32 	%rd19, %r153, 4;
	add.s64 	%rd20, %rd18, %rd19;
	st.global.f32 	[%rd20], %f75;
$L__BB0_35:
	ret;

}


// ===== COMPILED SASS (sm_100) =====

	.target	sm_100

	.elftype	@"ET_EXEC"


//--------------------- .note.nv.tkinfo           --------------------------
	.section	.note.nv.tkinfo,"",@"SHT_NOTE"
	.sectionflags	@"SHF_NOTE_NV_TKINFO"
	.tkinfo
        /*0018*/ 	.word	0x00000002
        /*0030*/ 	.string	""
        /*0030*/ 	.string	"ptxas"
        /*0030*/ 	.string	"Cuda compilation tools, release 13.0, V13.0.88"
        /*0030*/ 	.string	"Build cuda_13.0.r13.0/compiler.36424714_0"
        /*0030*/ 	.string	"-arch sm_100 -m 64 "



//--------------------- .note.nv.cuinfo           --------------------------
	.section	.note.nv.cuinfo,"",@"SHT_NOTE"
	.sectionflags	@"SHF_NOTE_NV_CUINFO"
        /*0018*/ 	.short	0x0002
        /*001a*/ 	.short	0x0064
        /*001c*/ 	.short	0x0082
	.zero		2


//--------------------- .nv.info                  --------------------------
	.section	.nv.info,"",@"SHT_CUDA_INFO"
	.align	4


	//----- nvinfo : EIATTR_REGCOUNT
	.align		4
        /*0000*/ 	.byte	0x04, 0x2f
        /*0002*/ 	.short	(.L_1 - .L_0)
	.align		4
.L_0:
        /*0004*/ 	.word	index@(_Z21convolution_2d_kernelPKfS0_Pfiiii)
        /*0008*/ 	.word	0x00000020


	//----- nvinfo : EIATTR_FRAME_SIZE
	.align		4
.L_1:
        /*000c*/ 	.byte	0x04, 0x11
        /*000e*/ 	.short	(.L_3 - .L_2)
	.align		4
.L_2:
        /*0010*/ 	.word	index@(_Z21convolution_2d_kernelPKfS0_Pfiiii)
        /*0014*/ 	.word	0x00000000


	//----- nvinfo : EIATTR_MIN_STACK_SIZE
	.align		4
.L_3:
        /*0018*/ 	.byte	0x04, 0x12
        /*001a*/ 	.short	(.L_5 - .L_4)
	.align		4
.L_4:
        /*001c*/ 	.word	index@(_Z21convolution_2d_kernelPKfS0_Pfiiii)
        /*0020*/ 	.word	0x00000000
.L_5:


//--------------------- .nv.compat                --------------------------
	.section	.nv.compat,"",@"SHT_CUDA_COMPAT_INFO"
	.align	4
        /*0000*/ 	.byte	0x02, 0x09, 0x00, 0x00, 0x02, 0x02, 0x01, 0x00, 0x02, 0x05, 0x05, 0x00, 0x03, 0x07, 0x01, 0x01
        /*0010*/ 	.byte	0x02, 0x03, 0x00, 0x00, 0x02, 0x06, 0x01, 0x00, 0x04, 0x0b, 0x08, 0x00, 0x09, 0x00, 0x00, 0x00
        /*0020*/ 	.byte	0x00, 0x00, 0x00, 0x00


//--------------------- .nv.info._Z21convolution_2d_kernelPKfS0_Pfiiii --------------------------
	.section	.nv.info._Z21convolution_2d_kernelPKfS0_Pfiiii,"",@"SHT_CUDA_INFO"
	.sectionflags	@""
	.align	4


	//----- nvinfo : EIATTR_CUDA_API_VERSION
	.align		4
        /*0000*/ 	.byte	0x04, 0x37
        /*0002*/ 	.short	(.L_7 - .L_6)
.L_6:
        /*0004*/ 	.word	0x00000082


	//----- nvinfo : EIATTR_KPARAM_INFO
	.align		4
.L_7:
        /*0008*/ 	.byte	0x04, 0x17
        /*000a*/ 	.short	(.L_9 - .L_8)
.L_8:
        /*000c*/ 	.word	0x00000000
        /*0010*/ 	.short	0x0006
        /*0012*/ 	.short	0x0024
        /*0014*/ 	.byte	0x00, 0xf0, 0x11, 0x00


	//----- nvinfo : EIATTR_KPARAM_INFO
	.align		4
.L_9:
        /*0018*/ 	.byte	0x04, 0x17
        /*001a*/ 	.short	(.L_11 - .L_10)
.L_10:
        /*001c*/ 	.word	0x00000000
        /*0020*/ 	.short	0x0005
        /*0022*/ 	.short	0x0020
        /*0024*/ 	.byte	0x00, 0xf0, 0x11, 0x00


	//----- nvinfo : EIATTR_KPARAM_INFO
	.align		4
.L_11:
        /*0028*/ 	.byte	0x04, 0x17
        /*002a*/ 	.short	(.L_13 - .L_12)
.L_12:
        /*002c*/ 	.word	0x00000000
        /*0030*/ 	.short	0x0004
        /*0032*/ 	.short	0x001c
        /*0034*/ 	.byte	0x00, 0xf0, 0x11, 0x00


	//----- nvinfo : EIATTR_KPARAM_INFO
	.align		4
.L_13:
        /*0038*/ 	.byte	0x04, 0x17
        /*003a*/ 	.short	(.L_15 - .L_14)
.L_14:
        /*003c*/ 	.word	0x00000000
        /*0040*/ 	.short	0x0003
        /*0042*/ 	.short	0x0018
        /*0044*/ 	.byte	0x00, 0xf0, 0x11, 0x00


	//----- nvinfo : EIATTR_KPARAM_INFO
	.align		4
.L_15:
        /*0048*/ 	.byte	0x04, 0x17
        /*004a*/ 	.short	(.L_17 - .L_16)
.L_16:
        /*004c*/ 	.word	0x00000000
        /*0050*/ 	.short	0x0002
        /*0052*/ 	.short	0x0010
        /*0054*/ 	.byte	0x00, 0xf5, 0x21, 0x00


	//----- nvinfo : EIATTR_KPARAM_INFO
	.align		4
.L_17:
        /*0058*/ 	.byte	0x04, 0x17
        /*005a*/ 	.short	(.L_19 - .L_18)
.L_18:
        /*005c*/ 	.word	0x00000000
        /*0060*/ 	.short	0x0001
        /*0062*/ 	.short	0x0008
        /*0064*/ 	.byte	0x00, 0xf5, 0x21, 0x00


	//----- nvinfo : EIATTR_KPARAM_INFO
	.align		4
.L_19:
        /*0068*/ 	.byte	0x04, 0x17
        /*006a*/ 	.short	(.L_21 - .L_20)
.L_20:
        /*006c*/ 	.word	0x00000000
        /*0070*/ 	.short	0x0000
        /*0072*/ 	.short	0x0000
        /*0074*/ 	.byte	0x00, 0xf5, 0x21, 0x00


	//----- nvinfo : EIATTR_SPARSE_MMA_MASK
	.align		4
.L_21:
        /*0078*/ 	.byte	0x03, 0x50
        /*007a*/ 	.short	0x0000


	//----- nvinfo : EIATTR_MAXREG_COUNT
	.align		4
        /*007c*/ 	.byte	0x03, 0x1b
        /*007e*/ 	.short	0x00ff


	//----- nvinfo : EIATTR_NUM_BARRIERS
	.align		4
        /*0080*/ 	.byte	0x02, 0x4c
        /*0082*/ 	.byte	0x01
	.zero		1


	//----- nvinfo : EIATTR_MERCURY_ISA_VERSION
	.align		4
        /*0084*/ 	.byte	0x03, 0x5f
        /*0086*/ 	.short	0x0101


	//----- nvinfo : EIATTR_VRC_CTA_INIT_COUNT
	.align		4
        /*0088*/ 	.byte	0x02, 0x4a
	.zero		1
	.zero		1


	//----- nvinfo : EIATTR_EXIT_INSTR_OFFSETS
	.align		4
        /*008c*/ 	.byte	0x04, 0x1c
        /*008e*/ 	.short	(.L_23 - .L_22)


	//   ....[0]....
.L_22:
        /*0090*/ 	.word	0x00001060


	//   ....[1]....
        /*0094*/ 	.word	0x00001860


	//----- nvinfo : EIATTR_CBANK_PARAM_SIZE
	.align		4
.L_23:
        /*0098*/ 	.byte	0x03, 0x19
        /*009a*/ 	.short	0x0028


	//----- nvinfo : EIATTR_PARAM_CBANK
	.align		4
        /*009c*/ 	.byte	0x04, 0x0a
        /*009e*/ 	.short	(.L_25 - .L_24)
	.align		4
.L_24:
        /*00a0*/ 	.word	index@(.nv.constant0._Z21convolution_2d_kernelPKfS0_Pfiiii)
        /*00a4*/ 	.short	0x0380
        /*00a6*/ 	.short	0x0028


	//----- nvinfo : EIATTR_SW_WAR
	.align		4
.L_25:
        /*00a8*/ 	.byte	0x04, 0x36
        /*00aa*/ 	.short	(.L_27 - .L_26)
.L_26:
        /*00ac*/ 	.word	0x00000008
.L_27:


//--------------------- .nv.callgraph             --------------------------
	.section	.nv.callgraph,"",@"SHT_CUDA_CALLGRAPH"
	.align	4
	.sectionentsize	8
	.align		4
        /*0000*/ 	.word	0x00000000
	.align		4
        /*0004*/ 	.word	0xffffffff
	.align		4
        /*0008*/ 	.word	0x00000000
	.align		4
        /*000c*/ 	.word	0xfffffffe
	.align		4
        /*0010*/ 	.word	0x00000000
	.align		4
        /*0014*/ 	.word	0xfffffffd
	.align		4
        /*0018*/ 	.word	0x00000000
	.align		4
        /*001c*/ 	.word	0xfffffffc


//--------------------- .text._Z21convolution_2d_kernelPKfS0_Pfiiii --------------------------
	.section	.text._Z21convolution_2d_kernelPKfS0_Pfiiii,"ax",@progbits
	.align	128
        .global         _Z21convolution_2d_kernelPKfS0_Pfiiii
        .type           _Z21convolution_2d_kernelPKfS0_Pfiiii,@function
        .size           _Z21convolution_2d_kernelPKfS0_Pfiiii,(.L_x_12 - _Z21convolution_2d_kernelPKfS0_Pfiiii)
        .other          _Z21convolution_2d_kernelPKfS0_Pfiiii,@"STO_CUDA_ENTRY STV_DEFAULT"
_Z21convolution_2d_kernelPKfS0_Pfiiii:
.text._Z21convolution_2d_kernelPKfS0_Pfiiii:
[----:B------:R-:W-:Y:S01]  /*0000*/  LDC R1, c[0x0][0x37c] ;  /* 0x0000df00ff017b82 */ /* 0x000fe20000000800 */
[----:B------:R-:W0:Y:S07]  /*0010*/  S2R R0, SR_TID.Y ;  /* 0x0000000000007919 */ /* 0x000e2e0000002200 */
[----:B------:R-:W0:Y:S01]  /*0020*/  LDC.64 R8, c[0x0][0x3a0] ;  /* 0x0000e800ff087b82 */ /* 0x000e220000000a00 */
[----:B------:R-:W1:Y:S01]  /*0030*/  LDCU.64 UR14, c[0x0][0x358] ;  /* 0x00006b00ff0e77ac */ /* 0x000e620008000a00 */
[----:B------:R-:W2:Y:S01]  /*0040*/  S2R R3, SR_TID.X ;  /* 0x0000000000037919 */ /* 0x000ea20000002100 */
[----:B------:R-:W3:Y:S01]  /*0050*/  LDCU UR5, c[0x0][0x39c] ;  /* 0x00007380ff0577ac */ /* 0x000ee20008000800 */
[----:B0-----:R-:W-:-:S04]  /*0060*/  ISETP.GE.U32.AND P0, PT, R0, R9, PT ;  /* 0x000000090000720c */ /* 0x001fc80003f06070 */
[----:B--2---:R-:W-:-:S13]  /*0070*/  ISETP.GE.U32.OR P0, PT, R3, R8, P0 ;  /* 0x000000080300720c */ /* 0x004fda0000706470 */
[----:B------:R-:W0:Y:S01]  /*0080*/  @!P0 LDC.64 R14, c[0x0][0x388] ;  /* 0x0000e200ff0e8b82 */ /* 0x000e220000000a00 */
[----:B------:R-:W-:-:S04]  /*0090*/  @!P0 IMAD R4, R3, R9, R0 ;  /* 0x0000000903048224 */ /* 0x000fc800078e0200 */
[----:B0-----:R-:W-:-:S05]  /*00a0*/  @!P0 IMAD.WIDE.U32 R14, R4, 0x4, R14 ;  /* 0x00000004040e8825 */ /* 0x001fca00078e000e */
[----:B-1----:R0:W2:Y:S01]  /*00b0*/  @!P0 LDG.E R12, desc[UR14][R14.64] ;  /* 0x0000000e0e0c8981 */ /* 0x0020a2000c1e1900 */
[----:B------:R-:W1:Y:S08]  /*00c0*/  LDC R11, c[0x0][0x360] ;  /* 0x0000d800ff0b7b82 */ /* 0x000e700000000800 */
[----:B------:R-:W4:Y:S08]  /*00d0*/  LDC R10, c[0x0][0x364] ;  /* 0x0000d900ff0a7b82 */ /* 0x000f300000000800 */
[----:B------:R-:W5:Y:S01]  /*00e0*/  S2UR UR4, SR_CTAID.X ;  /* 0x00000000000479c3 */ /* 0x000f620000002500 */
[----:B-1----:R-:W-:-:S07]  /*00f0*/  IADD3 R8, PT, PT, R11, -0x1, R8 ;  /* 0xffffffff0b087810 */ /* 0x002fce0007ffe008 */
[----:B------:R-:W1:Y:S01]  /*0100*/  S2UR UR6, SR_CTAID.Y ;  /* 0x00000000000679c3 */ /* 0x000e620000002600 */
[----:B----4-:R-:W-:Y:S01]  /*0110*/  IMAD R2, R11, R10, RZ ;  /* 0x0000000a0b027224 */ /* 0x010fe200078e02ff */
[----:B------:R-:W-:-:S04]  /*0120*/  IADD3 R5, PT, PT, R10, -0x1, R9 ;  /* 0xffffffff0a057810 */ /* 0x000fc80007ffe009 */
[----:B------:R-:W-:Y:S01]  /*0130*/  IABS R13, R2 ;  /* 0x00000002000d7213 */ /* 0x000fe20000000000 */
[----:B------:R-:W-:-:S03]  /*0140*/  IMAD R8, R5, R8, R2 ;  /* 0x0000000805087224 */ /* 0x000fc600078e0202 */
[----:B------:R-:W4:Y:S02]  /*0150*/  I2F.RP R16, R13 ;  /* 0x0000000d00107306 */ /* 0x000f240000209400 */
[----:B0-----:R-:W-:-:S04]  /*0160*/  IADD3 R15, PT, PT, R8, -0x1, RZ ;  /* 0xffffffff080f7810 */ /* 0x001fc80007ffe0ff */
[----:B------:R-:W-:Y:S02]  /*0170*/  IABS R8, R15 ;  /* 0x0000000f00087213 */ /* 0x000fe40000000000 */
[----:B------:R-:W-:-:S04]  /*0180*/  LOP3.LUT R15, R15, R2, RZ, 0x3c, !PT ;  /* 0x000000020f0f7212 */ /* 0x000fc800078e3cff */
[----:B------:R-:W-:Y:S01]  /*0190*/  ISETP.GE.AND P3, PT, R15, RZ, PT ;  /* 0x000000ff0f00720c */ /* 0x000fe20003f66270 */
[----:B----4-:R-:W0:Y:S02]  /*01a0*/  MUFU.RCP R16, R16 ;  /* 0x0000001000107308 */ /* 0x010e240000001000 */
[----:B0-----:R-:W-:-:S06]  /*01b0*/  VIADD R6, R16, 0xffffffe ;  /* 0x0ffffffe10067836 */ /* 0x001fcc0000000000 */
[----:B------:R0:W4:Y:S02]  /*01c0*/  F2I.FTZ.U32.TRUNC.NTZ R7, R6 ;  /* 0x0000000600077305 */ /* 0x000124000021f000 */
[----:B0-----:R-:W-:Y:S02]  /*01d0*/  IMAD.MOV.U32 R6, RZ, RZ, RZ ;  /* 0x000000ffff067224 */ /* 0x001fe400078e00ff */
[----:B----4-:R-:W-:-:S04]  /*01e0*/  IMAD.MOV R14, RZ, RZ, -R7 ;  /* 0x000000ffff0e7224 */ /* 0x010fc800078e0a07 */
[----:B------:R-:W-:Y:S01]  /*01f0*/  IMAD R17, R14, R13, RZ ;  /* 0x0000000d0e117224 */ /* 0x000fe200078e02ff */
[----:B------:R-:W-:-:S03]  /*0200*/  IABS R14, R2 ;  /* 0x00000002000e7213 */ /* 0x000fc60000000000 */
[----:B------:R-:W-:Y:S01]  /*0210*/  IMAD.HI.U32 R6, R7, R17, R6 ;  /* 0x0000001107067227 */ /* 0x000fe200078e0006 */
[----:B------:R-:W-:Y:S01]  /*0220*/  MOV R17, R8 ;  /* 0x0000000800117202 */ /* 0x000fe20000000f00 */
[----:B------:R-:W0:Y:S02]  /*0230*/  @!P0 S2R R7, SR_CgaCtaId ;  /* 0x0000000000078919 */ /* 0x000e240000008800 */
[----:B------:R-:W-:Y:S02]  /*0240*/  IMAD.MOV R14, RZ, RZ, -R14 ;  /* 0x000000ffff0e7224 */ /* 0x000fe400078e0a0e */
[----:B------:R-:W-:-:S04]  /*0250*/  IMAD.HI.U32 R8, R6, R17, RZ ;  /* 0x0000001106087227 */ /* 0x000fc800078e00ff */
[----:B------:R-:W-:-:S05]  /*0260*/  IMAD R6, R8, R14, R17 ;  /* 0x0000000e08067224 */ /* 0x000fca00078e0211 */
[----:B------:R-:W-:-:S13]  /*0270*/  ISETP.GT.U32.AND P2, PT, R13, R6, PT ;  /* 0x000000060d00720c */ /* 0x000fda0003f44070 */
[----:B------:R-:W-:Y:S02]  /*0280*/  @!P2 IMAD.IADD R6, R6, 0x1, -R13 ;  /* 0x000000010606a824 */ /* 0x000fe400078e0a0d */
[----:B------:R-:W-:Y:S01]  /*0290*/  @!P2 VIADD R8, R8, 0x1 ;  /* 0x000000010808a836 */ /* 0x000fe20000000000 */
[----:B------:R-:W-:Y:S02]  /*02a0*/  ISETP.NE.AND P2, PT, R2, RZ, PT ;  /* 0x000000ff0200720c */ /* 0x000fe40003f45270 */
[----:B------:R-:W-:Y:S02]  /*02b0*/  ISETP.GE.U32.AND P1, PT, R6, R13, PT ;  /* 0x0000000d0600720c */ /* 0x000fe40003f26070 */
[----:B------:R-:W-:-:S04]  /*02c0*/  @!P0 MOV R6, 0x400 ;  /* 0x0000040000068802 */ /* 0x000fc80000000f00 */
[----:B0-----:R-:W-:Y:S02]  /*02d0*/  @!P0 LEA R7, R7, R6, 0x18 ;  /* 0x0000000607078211 */ /* 0x001fe400078ec0ff */
[----:B---3--:R-:W-:Y:S02]  /*02e0*/  IADD3 R6, PT, PT, -R9, UR5, RZ ;  /* 0x0000000509067c10 */ /* 0x008fe4000fffe1ff */
[----:B------:R-:W-:Y:S01]  /*02f0*/  @!P0 LEA R13, R4, R7, 0x2 ;  /* 0x00000007040d8211 */ /* 0x000fe200078e10ff */
[----:B-----5:R-:W-:Y:S02]  /*0300*/  IMAD R4, R11, UR4, RZ ;  /* 0x000000040b047c24 */ /* 0x020fe4000f8e02ff */
[----:B------:R-:W-:Y:S02]  /*0310*/  @P1 VIADD R8, R8, 0x1 ;  /* 0x0000000108081836 */ /* 0x000fe40000000000 */
[----:B-1----:R-:W-:Y:S02]  /*0320*/  IMAD R7, R10, UR6, RZ ;  /* 0x000000060a077c24 */ /* 0x002fe4000f8e02ff */
[----:B------:R-:W-:-:S02]  /*0330*/  IMAD.MOV.U32 R16, RZ, RZ, R8 ;  /* 0x000000ffff107224 */ /* 0x000fc400078e0008 */
[----:B------:R-:W-:Y:S02]  /*0340*/  IMAD.IADD R9, R4, 0x1, R3 ;  /* 0x0000000104097824 */ /* 0x000fe400078e0203 */
[----:B------:R-:W-:Y:S01]  /*0350*/  IMAD.IADD R11, R7, 0x1, R0 ;  /* 0x00000001070b7824 */ /* 0x000fe200078e0200 */
[----:B------:R-:W-:Y:S02]  /*0360*/  @!P3 IADD3 R16, PT, PT, -R16, RZ, RZ ;  /* 0x000000ff1010b210 */ /* 0x000fe40007ffe1ff */
[----:B------:R-:W-:Y:S01]  /*0370*/  @!P2 LOP3.LUT R16, RZ, R2, RZ, 0x33, !PT ;  /* 0x00000002ff10a212 */ /* 0x000fe200078e33ff */
[----:B--2---:R0:W-:Y:S03]  /*0380*/  @!P0 STS [R13], R12 ;  /* 0x0000000c0d008388 */ /* 0x0041e60000000800 */
[----:B------:R-:W-:-:S13]  /*0390*/  ISETP.GE.AND P0, PT, R16, 0x1, PT ;  /* 0x000000011000780c */ /* 0x000fda0003f06270 */
[----:B0-----:R-:W-:Y:S05]  /*03a0*/  @!P0 BRA `(.L_x_0) ;  /* 0x0000000c00148947 */ /* 0x001fea0003800000 */
[----:B------:R-:W0:Y:S01]  /*03b0*/  LDCU UR4, c[0x0][0x398] ;  /* 0x00007300ff0477ac */ /* 0x000e220008000800 */
[C---:B------:R-:W-:Y:S01]  /*03c0*/  ISETP.GE.U32.AND P1, PT, R16.reuse, 0x4, PT ;  /* 0x000000041000780c */ /* 0x040fe20003f26070 */
[----:B------:R-:W-:Y:S01]  /*03d0*/  IMAD R13, R3, R10, R0 ;  /* 0x0000000a030d7224 */ /* 0x000fe200078e0200 */
[----:B------:R-:W-:Y:S01]  /*03e0*/  LOP3.LUT R8, R16, 0x3, RZ, 0xc0, !PT ;  /* 0x0000000310087812 */ /* 0x000fe200078ec0ff */
[----:B------:R-:W-:-:S03]  /*03f0*/  HFMA2 R10, -RZ, RZ, 0, 0 ;  /* 0x00000000ff0a7431 */ /* 0x000fc600000001ff */
[----:B------:R-:W-:Y:S01]  /*0400*/  ISETP.NE.AND P0, PT, R8, RZ, PT ;  /* 0x000000ff0800720c */ /* 0x000fe20003f05270 */
[----:B0-----:R-:W-:-:S06]  /*0410*/  UIMAD UR5, UR5, UR4, URZ ;  /* 0x00000004050572a4 */ /* 0x001fcc000f8e02ff */
[----:B------:R-:W-:Y:S06]  /*0420*/  @!P1 BRA `(.L_x_1) ;  /* 0x0000000800349947 */ /* 0x000fec0003800000 */
[----:B------:R-:W-:Y:S01]  /*0430*/  IABS R12, R5 ;  /* 0x00000005000c7213 */ /* 0x000fe20000000000 */
[----:B------:R-:W0:Y:S01]  /*0440*/  LDCU UR6, c[0x0][0x39c] ;  /* 0x00007380ff0677ac */ /* 0x000e220008000800 */
[----:B------:R-:W-:Y:S02]  /*0450*/  MOV R18, RZ ;  /* 0x000000ff00127202 */ /* 0x000fe40000000f00 */
[----:B------:R-:W1:Y:S01]  /*0460*/  I2F.RP R14, R12 ;  /* 0x0000000c000e7306 */ /* 0x000e620000209400 */
[----:B------:R-:W-:Y:S01]  /*0470*/  LOP3.LUT R10, R16, 0x7ffffffc, RZ, 0xc0, !PT ;  /* 0x7ffffffc100a7812 */ /* 0x000fe200078ec0ff */
[----:B------:R-:W-:-:S06]  /*0480*/  UMOV UR4, URZ ;  /* 0x000000ff00047c82 */ /* 0x000fcc0008000000 */
[----:B-1----:R-:W1:Y:S02]  /*0490*/  MUFU.RCP R14, R14 ;  /* 0x0000000e000e7308 */ /* 0x002e640000001000 */
[----:B-1----:R-:W-:-:S06]  /*04a0*/  VIADD R19, R14, 0xffffffe ;  /* 0x0ffffffe0e137836 */ /* 0x002fcc0000000000 */
[----:B------:R-:W1:Y:S02]  /*04b0*/  F2I.FTZ.U32.TRUNC.NTZ R19, R19 ;  /* 0x0000001300137305 */ /* 0x000e64000021f000 */
[----:B-1----:R-:W-:-:S04]  /*04c0*/  IMAD.MOV R15, RZ, RZ, -R19 ;  /* 0x000000ffff0f7224 */ /* 0x002fc800078e0a13 */
[----:B------:R-:W-:-:S04]  /*04d0*/  IMAD R15, R15, R12, RZ ;  /* 0x0000000c0f0f7224 */ /* 0x000fc800078e02ff */
[----:B0-----:R-:W-:-:S07]  /*04e0*/  IMAD.HI.U32 R18, R19, R15, R18 ;  /* 0x0000000f13127227 */ /* 0x001fce00078e0012 */
.L_x_2:
[----:B------:R-:W-:Y:S01]  /*04f0*/  IMAD R16, R2, UR4, R13 ;  /* 0x0000000402107c24 */ /* 0x000fe2000f8e020d */
[-C--:B------:R-:W-:Y:S02]  /*0500*/  IABS R14, R5.reuse ;  /* 0x00000005000e7213 */ /* 0x080fe40000000000 */
[-C--:B------:R-:W-:Y:S02]  /*0510*/  IABS R23, R5.reuse ;  /* 0x0000000500177213 */ /* 0x080fe40000000000 */
[----:B------:R-:W-:Y:S01]  /*0520*/  IABS R17, R16 ;  /* 0x0000001000117213 */ /* 0x000fe20000000000 */
[----:B------:R-:W-:Y:S01]  /*0530*/  IMAD.MOV R22, RZ, RZ, -R14 ;  /* 0x000000ffff167224 */ /* 0x000fe200078e0a0e */
[----:B------:R-:W-:-:S03]  /*0540*/  LOP3.LUT R21, RZ, R5, RZ, 0x33, !PT ;  /* 0x00000005ff157212 */ /* 0x000fc600078e33ff */
[----:B------:R-:W-:-:S04]  /*0550*/  IMAD.HI.U32 R15, R18, R17, RZ ;  /* 0x00000011120f7227 */ /* 0x000fc800078e00ff */
[----:B------:R-:W-:-:S05]  /*0560*/  IMAD R17, R15, R22, R17 ;  /* 0x000000160f117224 */ /* 0x000fca00078e0211 */
[----:B------:R-:W-:-:S13]  /*0570*/  ISETP.GT.U32.AND P2, PT, R12, R17, PT ;  /* 0x000000110c00720c */ /* 0x000fda0003f44070 */
[----:B------:R-:W-:Y:S01]  /*0580*/  @!P2 IMAD.IADD R17, R17, 0x1, -R23 ;  /* 0x000000011111a824 */ /* 0x000fe200078e0a17 */
[----:B------:R-:W-:-:S04]  /*0590*/  @!P2 IADD3 R15, PT, PT, R15, 0x1, RZ ;  /* 0x000000010f0fa810 */ /* 0x000fc80007ffe0ff */
[----:B------:R-:W-:Y:S02]  /*05a0*/  ISETP.GE.U32.AND P1, PT, R17, R12, PT ;  /* 0x0000000c1100720c */ /* 0x000fe40003f26070 */
[----:B------:R-:W-:Y:S02]  /*05b0*/  LOP3.LUT R12, R16, R5, RZ, 0x3c, !PT ;  /* 0x00000005100c7212 */ /* 0x000fe400078e3cff */
[----:B------:R-:W-:Y:S02]  /*05c0*/  IADD3 R17, PT, PT, R7, R16, RZ ;  /* 0x0000001007117210 */ /* 0x000fe40007ffe0ff */
[----:B------:R-:W-:-:S07]  /*05d0*/  ISETP.GE.AND P3, PT, R12, RZ, PT ;  /* 0x000000ff0c00720c */ /* 0x000fce0003f66270 */
[----:B------:R-:W-:Y:S01]  /*05e0*/  @P1 VIADD R15, R15, 0x1 ;  /* 0x000000010f0f1836 */ /* 0x000fe20000000000 */
[----:B------:R-:W-:-:S05]  /*05f0*/  ISETP.NE.AND P1, PT, R5, RZ, PT ;  /* 0x000000ff0500720c */ /* 0x000fca0003f25270 */
[----:B------:R-:W-:-:S05]  /*0600*/  @!P3 IMAD.MOV R15, RZ, RZ, -R15 ;  /* 0x000000ffff0fb224 */ /* 0x000fca00078e0a0f */
[----:B------:R-:W-:-:S05]  /*0610*/  SEL R15, R21, R15, !P1 ;  /* 0x0000000f150f7207 */ /* 0x000fca0004800000 */
[--C-:B------:R-:W-:Y:S02]  /*0620*/  IMAD.MOV R12, RZ, RZ, -R15.reuse ;  /* 0x000000ffff0c7224 */ /* 0x100fe400078e0a0f */
[----:B------:R-:W-:Y:S02]  /*0630*/  IMAD.IADD R15, R4, 0x1, R15 ;  /* 0x00000001040f7824 */ /* 0x000fe400078e020f */
[----:B------:R-:W-:-:S04]  /*0640*/  IMAD R12, R5, R12, R17 ;  /* 0x0000000c050c7224 */ /* 0x000fc800078e0211 */
[----:B------:R-:W-:-:S05]  /*0650*/  IMAD R19, R15, UR6, R12 ;  /* 0x000000060f137c24 */ /* 0x000fca000f8e020c */
[----:B------:R-:W-:-:S13]  /*0660*/  ISETP.GE.AND P2, PT, R19, UR5, PT ;  /* 0x0000000513007c0c */ /* 0x000fda000bf46270 */
[----:B------:R-:W0:Y:S02]  /*0670*/  @!P2 LDC.64 R14, c[0x0][0x380] ;  /* 0x0000e000ff0eab82 */ /* 0x000e240000000a00 */
[----:B0-----:R-:W-:-:S06]  /*0680*/  @!P2 IMAD.WIDE R14, R19, 0x4, R14 ;  /* 0x00000004130ea825 */ /* 0x001fcc00078e020e */
[----:B------:R0:W2:Y:S01]  /*0690*/  @!P2 LDG.E R14, desc[UR14][R14.64] ;  /* 0x0000000e0e0ea981 */ /* 0x0000a2000c1e1900 */
[----:B------:R-:W1:Y:S01]  /*06a0*/  I2F.RP R12, R23 ;  /* 0x00000017000c7306 */ /* 0x000e620000209400 */
[C---:B------:R-:W-:Y:S01]  /*06b0*/  IMAD.IADD R20, R2.reuse, 0x1, R16 ;  /* 0x0000000102147824 */ /* 0x040fe200078e0210 */
[----:B------:R-:W-:-:S04]  /*06c0*/  IADD3 R17, PT, PT, R2, R17, RZ ;  /* 0x0000001102117210 */ /* 0x000fc80007ffe0ff */
[----:B0-----:R-:W-:Y:S02]  /*06d0*/  IABS R15, R20 ;  /* 0x00000014000f7213 */ /* 0x001fe40000000000 */
[----:B-1----:R-:W0:Y:S02]  /*06e0*/  MUFU.RCP R12, R12 ;  /* 0x0000000c000c7308 */ /* 0x002e240000001000 */
[----:B0-----:R-:W-:Y:S01]  /*06f0*/  IADD3 R24, PT, PT, R12, 0xffffffe, RZ ;  /* 0x0ffffffe0c187810 */ /* 0x001fe20007ffe0ff */
[----:B------:R-:W-:-:S05]  /*0700*/  IMAD.MOV.U32 R12, RZ, RZ, R23 ;  /* 0x000000ffff0c7224 */ /* 0x000fca00078e0017 */
[----:B------:R-:W0:Y:S02]  /*0710*/  F2I.FTZ.U32.TRUNC.NTZ R19, R24 ;  /* 0x0000001800137305 */ /* 0x000e24000021f000 */
[----:B0-----:R-:W-:-:S04]  /*0720*/  IMAD.MOV R18, RZ, RZ, -R19 ;  /* 0x000000ffff127224 */ /* 0x001fc800078e0a13 */
[----:B------:R-:W-:Y:S01]  /*0730*/  IMAD R25, R18, R23, RZ ;  /* 0x0000001712197224 */ /* 0x000fe200078e02ff */
[----:B------:R-:W-:-:S05]  /*0740*/  MOV R18, RZ ;  /* 0x000000ff00127202 */ /* 0x000fca0000000f00 */
[----:B------:R-:W-:-:S06]  /*0750*/  IMAD.HI.U32 R18, R19, R25, R18 ;  /* 0x0000001913127227 */ /* 0x000fcc00078e0012 */
[----:B------:R-:W-:-:S04]  /*0760*/  IMAD.HI.U32 R19, R18, R15, RZ ;  /* 0x0000000f12137227 */ /* 0x000fc800078e00ff */
[----:B------:R-:W-:-:S05]  /*0770*/  IMAD R15, R19, R22, R15 ;  /* 0x00000016130f7224 */ /* 0x000fca00078e020f */
[----:B------:R-:W-:-:S13]  /*0780*/  ISETP.GT.U32.AND P4, PT, R12, R15, PT ;  /* 0x0000000f0c00720c */ /* 0x000fda0003f84070 */
[----:B------:R-:W-:Y:S01]  /*0790*/  @!P4 IMAD.IADD R15, R15, 0x1, -R23 ;  /* 0x000000010f0fc824 */ /* 0x000fe200078e0a17 */
[----:B------:R-:W-:-:S04]  /*07a0*/  @!P4 IADD3 R19, PT, PT, R19, 0x1, RZ ;  /* 0x000000011313c810 */ /* 0x000fc80007ffe0ff */
[----:B------:R-:W-:Y:S02]  /*07b0*/  ISETP.GE.U32.AND P3, PT, R15, R12, PT ;  /* 0x0000000c0f00720c */ /* 0x000fe40003f66070 */
[----:B------:R-:W-:-:S04]  /*07c0*/  LOP3.LUT R15, R20, R5, RZ, 0x3c, !PT ;  /* 0x00000005140f7212 */ /* 0x000fc800078e3cff */
[----:B------:R-:W-:Y:S02]  /*07d0*/  ISETP.GE.AND P5, PT, R15, RZ, PT ;  /* 0x000000ff0f00720c */ /* 0x000fe40003fa6270 */
[----:B------:R-:W0:Y:S05]  /*07e0*/  @!P2 S2R R15, SR_CgaCtaId ;  /* 0x00000000000fa919 */ /* 0x000e2a0000008800 */
[----:B------:R-:W-:-:S06]  /*07f0*/  @P3 VIADD R19, R19, 0x1 ;  /* 0x0000000113133836 */ /* 0x000fcc0000000000 */
[----:B------:R-:W-:-:S05]  /*0800*/  @!P5 IMAD.MOV R19, RZ, RZ, -R19 ;  /* 0x000000ffff13d224 */ /* 0x000fca00078e0a13 */
[----:B------:R-:W-:-:S05]  /*0810*/  SEL R19, R21, R19, !P1 ;  /* 0x0000001315137207 */ /* 0x000fca0004800000 */
[--C-:B------:R-:W-:Y:S02]  /*0820*/  IMAD.MOV R24, RZ, RZ, -R19.reuse ;  /* 0x000000ffff187224 */ /* 0x100fe400078e0a13 */
[----:B------:R-:W-:Y:S01]  /*0830*/  IMAD.IADD R27, R4, 0x1, R19 ;  /* 0x00000001041b7824 */ /* 0x000fe200078e0213 */
[----:B------:R-:W-:Y:S01]  /*0840*/  IADD3 R19, PT, PT, R2, R20, RZ ;  /* 0x0000001402137210 */ /* 0x000fe20007ffe0ff */
[----:B------:R-:W-:-:S03]  /*0850*/  IMAD R24, R5, R24, R17 ;  /* 0x0000001805187224 */ /* 0x000fc600078e0211 */
[----:B------:R-:W-:Y:S01]  /*0860*/  IABS R29, R19 ;  /* 0x00000013001d7213 */ /* 0x000fe20000000000 */
[----:B------:R-:W-:Y:S01]  /*0870*/  IMAD R27, R27, UR6, R24 ;  /* 0x000000061b1b7c24 */ /* 0x000fe2000f8e0218 */
[----:B------:R-:W-:-:S03]  /*0880*/  @!P2 MOV R24, 0x400 ;  /* 0x000004000018a802 */ /* 0x000fc60000000f00 */
[----:B------:R-:W-:Y:S01]  /*0890*/  IMAD.HI.U32 R25, R18, R29, RZ ;  /* 0x0000001d12197227 */ /* 0x000fe200078e00ff */
[----:B------:R-:W-:-:S03]  /*08a0*/  ISETP.GE.AND P3, PT, R27, UR5, PT ;  /* 0x000000051b007c0c */ /* 0x000fc6000bf66270 */
[----:B------:R-:W-:Y:S02]  /*08b0*/  IMAD R29, R25, R22, R29 ;  /* 0x00000016191d7224 */ /* 0x000fe400078e021d */
[----:B------:R-:W-:-:S03]  /*08c0*/  @!P2 VIADD R24, R24, 0x1000 ;  /* 0x000010001818a836 */ /* 0x000fc60000000000 */
[----:B------:R-:W-:Y:S02]  /*08d0*/  ISETP.GT.U32.AND P5, PT, R12, R29, PT ;  /* 0x0000001d0c00720c */ /* 0x000fe40003fa4070 */
[----:B0-----:R-:W-:Y:S01]  /*08e0*/  @!P2 LEA R15, R15, R24, 0x18 ;  /* 0x000000180f0fa211 */ /* 0x001fe200078ec0ff */
[----:B------:R-:W-:Y:S02]  /*08f0*/  IMAD.IADD R24, R2, 0x1, R17 ;  /* 0x0000000102187824 */ /* 0x000fe400078e0211 */
[----:B------:R-:W-:-:S05]  /*0900*/  @!P3 MOV R17, 0x400 ;  /* 0x000004000011b802 */ /* 0x000fca0000000f00 */
[----:B------:R-:W-:-:S03]  /*0910*/  @!P3 VIADD R26, R17, 0x1000 ;  /* 0x00001000111ab836 */ /* 0x000fc60000000000 */
[----:B------:R-:W-:Y:S02]  /*0920*/  @!P5 IMAD.IADD R29, R29, 0x1, -R23 ;  /* 0x000000011d1dd824 */ /* 0x000fe400078e0a17 */
[----:B------:R-:W-:-:S03]  /*0930*/  @!P5 VIADD R25, R25, 0x1 ;  /* 0x000000011919d836 */ /* 0x000fc60000000000 */
[----:B------:R-:W-:Y:S02]  /*0940*/  ISETP.GE.U32.AND P4, PT, R29, R12, PT ;  /* 0x0000000c1d00720c */ /* 0x000fe40003f86070 */
[----:B------:R-:W-:Y:S02]  /*0950*/  @!P2 LEA R29, R16, R15, 0x2 ;  /* 0x0000000f101da211 */ /* 0x000fe400078e10ff */
[----:B------:R-:W-:-:S04]  /*0960*/  LOP3.LUT R15, R19, R5, RZ, 0x3c, !PT ;  /* 0x00000005130f7212 */ /* 0x000fc800078e3cff */
[----:B------:R-:W-:Y:S02]  /*0970*/  ISETP.GE.AND P6, PT, R15, RZ, PT ;  /* 0x000000ff0f00720c */ /* 0x000fe40003fc6270 */
[----:B------:R-:W0:Y:S03]  /*0980*/  @!P3 S2R R15, SR_CgaCtaId ;  /* 0x00000000000fb919 */ /* 0x000e260000008800 */
[----:B------:R-:W-:-:S08]  /*0990*/  @P4 VIADD R25, R25, 0x1 ;  /* 0x0000000119194836 */ /* 0x000fd00000000000 */
[----:B------:R-:W-:-:S04]  /*09a0*/  @!P6 IADD3 R25, PT, PT, -R25, RZ, RZ ;  /* 0x000000ff1919e210 */ /* 0x000fc80007ffe1ff */
[----:B------:R-:W-:-:S05]  /*09b0*/  SEL R25, R21, R25, !P1 ;  /* 0x0000001915197207 */ /* 0x000fca0004800000 */
[----:B------:R-:W-:Y:S01]  /*09c0*/  IMAD.MOV R16, RZ, RZ, -R25 ;  /* 0x000000ffff107224 */ /* 0x000fe200078e0a19 */
[----:B------:R-:W-:-:S03]  /*09d0*/  IADD3 R25, PT, PT, R4, R25, RZ ;  /* 0x0000001904197210 */ /* 0x000fc60007ffe0ff */
[----:B------:R-:W-:-:S04]  /*09e0*/  IMAD R16, R5, R16, R24 ;  /* 0x0000001005107224 */ /* 0x000fc800078e0218 */
[----:B------:R-:W-:Y:S02]  /*09f0*/  IMAD R25, R25, UR6, R16 ;  /* 0x0000000619197c24 */ /* 0x000fe4000f8e0210 */
[----:B------:R-:W1:Y:S01]  /*0a00*/  @!P3 LDC.64 R16, c[0x0][0x380] ;  /* 0x0000e000ff10bb82 */ /* 0x000e620000000a00 */
[----:B0-----:R-:W-:Y:S02]  /*0a10*/  @!P3 LEA R15, R15, R26, 0x18 ;  /* 0x0000001a0f0fb211 */ /* 0x001fe400078ec0ff */
[----:B------:R-:W-:-:S03]  /*0a20*/  IADD3 R28, PT, PT, R2, R19, RZ ;  /* 0x00000013021c7210 */ /* 0x000fc60007ffe0ff */
[----:B------:R-:W-:Y:S02]  /*0a30*/  @!P3 IMAD R20, R20, 0x4, R15 ;  /* 0x000000041414b824 */ /* 0x000fe400078e020f */
[----:B-1----:R-:W-:Y:S01]  /*0a40*/  @!P3 IMAD.WIDE R16, R27, 0x4, R16 ;  /* 0x000000041b10b825 */ /* 0x002fe200078e0210 */
[----:B--2---:R0:W-:Y:S01]  /*0a50*/  @!P2 STS [R29], R14 ;  /* 0x0000000e1d00a388 */ /* 0x0041e20000000800 */
[----:B------:R-:W-:Y:S02]  /*0a60*/  ISETP.GE.AND P2, PT, R25, UR5, PT ;  /* 0x0000000519007c0c */ /* 0x000fe4000bf46270 */
[----:B------:R-:W-:Y:S02]  /*0a70*/  IMAD.IADD R24, R2, 0x1, R24 ;  /* 0x0000000102187824 */ /* 0x000fe400078e0218 */
[----:B------:R-:W2:Y:S09]  /*0a80*/  @!P3 LDG.E R17, desc[UR14][R16.64] ;  /* 0x0000000e1011b981 */ /* 0x000eb2000c1e1900 */
[----:B------:R-:W1:Y:S01]  /*0a90*/  @!P2 S2R R26, SR_CgaCtaId ;  /* 0x00000000001aa919 */ /* 0x000e620000008800 */
[----:B------:R-:W-:Y:S01]  /*0aa0*/  @!P2 MOV R27, 0x400 ;  /* 0x00000400001ba802 */ /* 0x000fe20000000f00 */
[----:B0-----:R-:W0:Y:S01]  /*0ab0*/  @!P2 LDC.64 R14, c[0x0][0x380] ;  /* 0x0000e000ff0eab82 */ /* 0x001e220000000a00 */
[----:B------:R-:W-:-:S03]  /*0ac0*/  IABS R29, R28 ;  /* 0x0000001c001d7213 */ /* 0x000fc60000000000 */
[----:B------:R-:W-:Y:S02]  /*0ad0*/  @!P2 VIADD R27, R27, 0x1000 ;  /* 0x000010001b1ba836 */ /* 0x000fe40000000000 */
[----:B0-----:R-:W-:-:S05]  /*0ae0*/  @!P2 IMAD.WIDE R14, R25, 0x4, R14 ;  /* 0x00000004190ea825 */ /* 0x001fca00078e020e */
[----:B------:R0:W3:Y:S01]  /*0af0*/  @!P2 LDG.E R25, desc[UR14][R14.64] ;  /* 0x0000000e0e19a981 */ /* 0x0000e2000c1e1900 */
[----:B-1----:R-:W-:Y:S01]  /*0b00*/  @!P2 LEA R26, R26, R27, 0x18 ;  /* 0x0000001b1a1aa211 */ /* 0x002fe200078ec0ff */
[----:B------:R-:W-:-:S04]  /*0b10*/  IMAD.HI.U32 R27, R18, R29, RZ ;  /* 0x0000001d121b7227 */ /* 0x000fc800078e00ff */
[----:B------:R-:W-:-:S05]  /*0b20*/  IMAD R29, R27, R22, R29 ;  /* 0x000000161b1d7224 */ /* 0x000fca00078e021d */
[----:B------:R-:W-:Y:S02]  /*0b30*/  ISETP.GT.U32.AND P5, PT, R12, R29, PT ;  /* 0x0000001d0c00720c */ /* 0x000fe40003fa4070 */
[----:B0-----:R-:W-:-:S11]  /*0b40*/  LOP3.LUT R14, R28, R5, RZ, 0x3c, !PT ;  /* 0x000000051c0e7212 */ /* 0x001fd600078e3cff */
[----:B------:R-:W-:-:S05]  /*0b50*/  @!P5 IMAD.IADD R29, R29, 0x1, -R23 ;  /* 0x000000011d1dd824 */ /* 0x000fca00078e0a17 */
[----:B------:R-:W-:Y:S02]  /*0b60*/  ISETP.GE.U32.AND P4, PT, R29, R12, PT ;  /* 0x0000000c1d00720c */ /* 0x000fe40003f86070 */
[----:B------:R-:W-:Y:S02]  /*0b70*/  ISETP.GE.AND P6, PT, R14, RZ, PT ;  /* 0x000000ff0e00720c */ /* 0x000fe40003fc6270 */
[----:B------:R-:W-:-:S09]  /*0b80*/  @!P5 IADD3 R27, PT, PT, R27, 0x1, RZ ;  /* 0x000000011b1bd810 */ /* 0x000fd20007ffe0ff */
[----:B------:R-:W-:-:S05]  /*0b90*/  @P4 VIADD R27, R27, 0x1 ;  /* 0x000000011b1b4836 */ /* 0x000fca0000000000 */
[----:B------:R-:W-:-:S04]  /*0ba0*/  @!P6 IADD3 R27, PT, PT, -R27, RZ, RZ ;  /* 0x000000ff1b1be210 */ /* 0x000fc80007ffe1ff */
[----:B------:R-:W-:-:S04]  /*0bb0*/  SEL R21, R21, R27, !P1 ;  /* 0x0000001b15157207 */ /* 0x000fc80004800000 */
[----:B------:R-:W-:Y:S01]  /*0bc0*/  IADD3 R14, PT, PT, -R21, RZ, RZ ;  /* 0x000000ff150e7210 */ /* 0x000fe20007ffe1ff */
[----:B------:R-:W-:-:S04]  /*0bd0*/  IMAD.IADD R21, R4, 0x1, R21 ;  /* 0x0000000104157824 */ /* 0x000fc800078e0215 */
[----:B------:R-:W-:-:S04]  /*0be0*/  IMAD R24, R5, R14, R24 ;  /* 0x0000000e05187224 */ /* 0x000fc800078e0218 */
[----:B------:R-:W-:-:S05]  /*0bf0*/  IMAD R21, R21, UR6, R24 ;  /* 0x0000000615157c24 */ /* 0x000fca000f8e0218 */
[----:B------:R-:W-:-:S13]  /*0c00*/  ISETP.GE.AND P1, PT, R21, UR5, PT ;  /* 0x0000000515007c0c */ /* 0x000fda000bf26270 */
[----:B------:R-:W0:Y:S02]  /*0c10*/  @!P1 LDC.64 R14, c[0x0][0x380] ;  /* 0x0000e000ff0e9b82 */ /* 0x000e240000000a00 */
[----:B0-----:R-:W-:-:S06]  /*0c20*/  @!P1 IMAD.WIDE R14, R21, 0x4, R14 ;  /* 0x00000004150e9825 */ /* 0x001fcc00078e020e */
[----:B------:R-:W4:Y:S01]  /*0c30*/  @!P1 LDG.E R14, desc[UR14][R14.64] ;  /* 0x0000000e0e0e9981 */ /* 0x000f22000c1e1900 */
[----:B------:R-:W0:Y:S01]  /*0c40*/  @!P1 S2R R21, SR_CgaCtaId ;  /* 0x0000000000159919 */ /* 0x000e220000008800 */
[----:B------:R-:W-:-:S04]  /*0c50*/  @!P1 MOV R16, 0x400 ;  /* 0x0000040000109802 */ /* 0x000fc80000000f00 */
[----:B------:R-:W-:Y:S01]  /*0c60*/  @!P1 IADD3 R16, PT, PT, R16, 0x1000, RZ ;  /* 0x0000100010109810 */ /* 0x000fe20007ffe0ff */
[----:B------:R-:W-:Y:S01]  /*0c70*/  @!P2 IMAD R26, R19, 0x4, R26 ;  /* 0x00000004131aa824 */ /* 0x000fe200078e021a */
[----:B------:R-:W-:Y:S02]  /*0c80*/  UIADD3 UR4, UPT, UPT, UR4, 0x4, URZ ;  /* 0x0000000404047890 */ /* 0x000fe4000fffe0ff */
[----:B0-----:R-:W-:-:S04]  /*0c90*/  @!P1 LEA R21, R21, R16, 0x18 ;  /* 0x0000001015159211 */ /* 0x001fc800078ec0ff */
[----:B------:R-:W-:Y:S01]  /*0ca0*/  @!P1 LEA R19, R28, R21, 0x2 ;  /* 0x000000151c139211 */ /* 0x000fe200078e10ff */
[----:B--2---:R0:W-:Y:S04]  /*0cb0*/  @!P3 STS [R20], R17 ;  /* 0x000000111400b388 */ /* 0x0041e80000000800 */
[----:B---3--:R0:W-:Y:S04]  /*0cc0*/  @!P2 STS [R26], R25 ;  /* 0x000000191a00a388 */ /* 0x0081e80000000800 */
[----:B----4-:R0:W-:Y:S01]  /*0cd0*/  @!P1 STS [R19], R14 ;  /* 0x0000000e13009388 */ /* 0x0101e20000000800 */
[----:B------:R-:W-:-:S13]  /*0ce0*/  ISETP.NE.AND P1, PT, R10, UR4, PT ;  /* 0x000000040a007c0c */ /* 0x000fda000bf25270 */
[----:B0-----:R-:W-:Y:S05]  /*0cf0*/  @P1 BRA `(.L_x_2) ;  /* 0xfffffff400fc1947 */ /* 0x001fea000383ffff */
.L_x_1:
[----:B------:R-:W-:Y:S05]  /*0d00*/  @!P0 BRA `(.L_x_0) ;  /* 0x0000000000bc8947 */ /* 0x000fea0003800000 */
[----:B------:R-:W-:Y:S01]  /*0d10*/  IABS R12, R5 ;  /* 0x00000005000c7213 */ /* 0x000fe20000000000 */
[----:B------:R-:W-:Y:S01]  /*0d20*/  IMAD.MOV.U32 R16, RZ, RZ, RZ ;  /* 0x000000ffff107224 */ /* 0x000fe200078e00ff */
[----:B------:R-:W0:Y:S02]  /*0d30*/  LDCU UR6, c[0x0][0x39c] ;  /* 0x00007380ff0677ac */ /* 0x000e240008000800 */
[----:B------:R-:W1:Y:S01]  /*0d40*/  I2F.RP R14, R12 ;  /* 0x0000000c000e7306 */ /* 0x000e620000209400 */
[----:B------:R-:W-:-:S07]  /*0d50*/  UMOV UR4, URZ ;  /* 0x000000ff00047c82 */ /* 0x000fce0008000000 */
[----:B-1----:R-:W1:Y:S02]  /*0d60*/  MUFU.RCP R14, R14 ;  /* 0x0000000e000e7308 */ /* 0x002e640000001000 */
[----:B-1----:R-:W-:-:S06]  /*0d70*/  VIADD R17, R14, 0xffffffe ;  /* 0x0ffffffe0e117836 */ /* 0x002fcc0000000000 */
[----:B------:R-:W1:Y:S02]  /*0d80*/  F2I.FTZ.U32.TRUNC.NTZ R17, R17 ;  /* 0x0000001100117305 */ /* 0x000e64000021f000 */
[----:B-1----:R-:W-:-:S05]  /*0d90*/  IADD3 R15, PT, PT, RZ, -R17, RZ ;  /* 0x80000011ff0f7210 */ /* 0x002fca0007ffe0ff */
[----:B------:R-:W-:-:S04]  /*0da0*/  IMAD R15, R15, R12, RZ ;  /* 0x0000000c0f0f7224 */ /* 0x000fc800078e02ff */
[----:B0-----:R-:W-:-:S07]  /*0db0*/  IMAD.HI.U32 R16, R17, R15, R16 ;  /* 0x0000000f11107227 */ /* 0x001fce00078e0010 */
.L_x_3:
[----:B------:R-:W-:Y:S01]  /*0dc0*/  IMAD R18, R2, R10, R13 ;  /* 0x0000000a02127224 */ /* 0x000fe200078e020d */
[-C--:B------:R-:W-:Y:S02]  /*0dd0*/  IABS R14, R5.reuse ;  /* 0x00000005000e7213 */ /* 0x080fe40000000000 */
[----:B------:R-:W-:Y:S02]  /*0de0*/  IABS R20, R5 ;  /* 0x0000000500147213 */ /* 0x000fe40000000000 */
[----:B------:R-:W-:Y:S02]  /*0df0*/  IABS R15, R18 ;  /* 0x00000012000f7213 */ /* 0x000fe40000000000 */
[----:B------:R-:W-:-:S03]  /*0e00*/  IADD3 R17, PT, PT, RZ, -R14, RZ ;  /* 0x8000000eff117210 */ /* 0x000fc60007ffe0ff */
[----:B------:R-:W-:-:S04]  /*0e10*/  IMAD.HI.U32 R14, R16, R15, RZ ;  /* 0x0000000f100e7227 */ /* 0x000fc800078e00ff */
[----:B------:R-:W-:-:S05]  /*0e20*/  IMAD R15, R14, R17, R15 ;  /* 0x000000110e0f7224 */ /* 0x000fca00078e020f */
[----:B------:R-:W-:-:S13]  /*0e30*/  ISETP.GT.U32.AND P1, PT, R12, R15, PT ;  /* 0x0000000f0c00720c */ /* 0x000fda0003f24070 */
[----:B------:R-:W-:Y:S01]  /*0e40*/  @!P1 IMAD.IADD R15, R15, 0x1, -R20 ;  /* 0x000000010f0f9824 */ /* 0x000fe200078e0a14 */
[----:B------:R-:W-:Y:S01]  /*0e50*/  @!P1 IADD3 R14, PT, PT, R14, 0x1, RZ ;  /* 0x000000010e0e9810 */ /* 0x000fe20007ffe0ff */
[----:B------:R-:W-:Y:S01]  /*0e60*/  IMAD.IADD R20, R7, 0x1, R18 ;  /* 0x0000000107147824 */ /* 0x000fe200078e0212 */
[----:B------:R-:W-:Y:S02]  /*0e70*/  ISETP.NE.AND P1, PT, R5, RZ, PT ;  /* 0x000000ff0500720c */ /* 0x000fe40003f25270 */
[----:B------:R-:W-:Y:S02]  /*0e80*/  ISETP.GE.U32.AND P0, PT, R15, R12, PT ;  /* 0x0000000c0f00720c */ /* 0x000fe40003f06070 */
[----:B------:R-:W-:-:S04]  /*0e90*/  LOP3.LUT R15, R18, R5, RZ, 0x3c, !PT ;  /* 0x00000005120f7212 */ /* 0x000fc800078e3cff */
[----:B------:R-:W-:-:S07]  /*0ea0*/  ISETP.GE.AND P2, PT, R15, RZ, PT ;  /* 0x000000ff0f00720c */ /* 0x000fce0003f46270 */
[----:B------:R-:W-:-:S06]  /*0eb0*/  @P0 VIADD R14, R14, 0x1 ;  /* 0x000000010e0e0836 */ /* 0x000fcc0000000000 */
[----:B------:R-:W-:Y:S02]  /*0ec0*/  @!P2 IADD3 R14, PT, PT, -R14, RZ, RZ ;  /* 0x000000ff0e0ea210 */ /* 0x000fe40007ffe1ff */
[----:B------:R-:W-:-:S04]  /*0ed0*/  @!P1 LOP3.LUT R14, RZ, R5, RZ, 0x33, !PT ;  /* 0x00000005ff0e9212 */ /* 0x000fc800078e33ff */
[----:B------:R-:W-:Y:S01]  /*0ee0*/  IADD3 R15, PT, PT, -R14, RZ, RZ ;  /* 0x000000ff0e0f7210 */ /* 0x000fe20007ffe1ff */
[----:B------:R-:W-:-:S04]  /*0ef0*/  IMAD.IADD R14, R4, 0x1, R14 ;  /* 0x00000001040e7824 */ /* 0x000fc800078e020e */
[----:B------:R-:W-:-:S04]  /*0f00*/  IMAD R15, R5, R15, R20 ;  /* 0x0000000f050f7224 */ /* 0x000fc800078e0214 */
[----:B------:R-:W-:-:S05]  /*0f10*/  IMAD R17, R14, UR6, R15 ;  /* 0x000000060e117c24 */ /* 0x000fca000f8e020f */
[----:B------:R-:W-:-:S13]  /*0f20*/  ISETP.GE.AND P0, PT, R17, UR5, PT ;  /* 0x0000000511007c0c */ /* 0x000fda000bf06270 */
[----:B------:R-:W0:Y:S02]  /*0f30*/  @!P0 LDC.64 R14, c[0x0][0x380] ;  /* 0x0000e000ff0e8b82 */ /* 0x000e240000000a00 */
[----:B0-----:R-:W-:-:S06]  /*0f40*/  @!P0 IMAD.WIDE R14, R17, 0x4, R14 ;  /* 0x00000004110e8825 */ /* 0x001fcc00078e020e */
[----:B------:R-:W2:Y:S01]  /*0f50*/  @!P0 LDG.E R14, desc[UR14][R14.64] ;  /* 0x0000000e0e0e8981 */ /* 0x000ea2000c1e1900 */
[----:B------:R-:W-:Y:S01]  /*0f60*/  @!P0 MOV R17, 0x400 ;  /* 0x0000040000118802 */ /* 0x000fe20000000f00 */
[----:B------:R-:W-:Y:S01]  /*0f70*/  UIADD3 UR4, UPT, UPT, UR4, 0x1, URZ ;  /* 0x0000000104047890 */ /* 0x000fe2000fffe0ff */
[----:B------:R-:W-:Y:S01]  /*0f80*/  IADD3 R10, PT, PT, R10, 0x1, RZ ;  /* 0x000000010a0a7810 */ /* 0x000fe20007ffe0ff */
[----:B------:R-:W0:Y:S01]  /*0f90*/  @!P0 S2R R20, SR_CgaCtaId ;  /* 0x0000000000148919 */ /* 0x000e220000008800 */
[----:B------:R-:W-:-:S04]  /*0fa0*/  @!P0 IADD3 R17, PT, PT, R17, 0x1000, RZ ;  /* 0x0000100011118810 */ /* 0x000fc80007ffe0ff */
[----:B0-----:R-:W-:-:S05]  /*0fb0*/  @!P0 LEA R17, R20, R17, 0x18 ;  /* 0x0000001114118211 */ /* 0x001fca00078ec0ff */
[----:B------:R-:W-:-:S05]  /*0fc0*/  @!P0 IMAD R17, R18, 0x4, R17 ;  /* 0x0000000412118824 */ /* 0x000fca00078e0211 */
[----:B--2---:R0:W-:Y:S01]  /*0fd0*/  @!P0 STS [R17], R14 ;  /* 0x0000000e11008388 */ /* 0x0041e20000000800 */
[----:B------:R-:W-:-:S13]  /*0fe0*/  ISETP.NE.AND P0, PT, R8, UR4, PT ;  /* 0x0000000408007c0c */ /* 0x000fda000bf05270 */
[----:B0-----:R-:W-:Y:S05]  /*0ff0*/  @P0 BRA `(.L_x_3) ;  /* 0xfffffffc00700947 */ /* 0x001fea000383ffff */
.L_x_0:
[----:B------:R-:W0:Y:S01]  /*1000*/  LDCU UR4, c[0x0][0x398] ;  /* 0x00007300ff0477ac */ /* 0x000e220008000800 */
[----:B------:R-:W-:Y:S01]  /*1010*/  BAR.SYNC.DEFER_BLOCKING 0x0 ;  /* 0x0000000000007b1d */ /* 0x000fe20000010000 */
[----:B------:R-:W-:-:S05]  /*1020*/  ISETP.GT.AND P0, PT, R11, R6, PT ;  /* 0x000000060b00720c */ /* 0x000fca0003f04270 */
[----:B------:R-:W0:Y:S02]  /*1030*/  LDCU UR5, c[0x0][0x3a0] ;  /* 0x00007400ff0577ac */ /* 0x000e240008000800 */
[----:B0-----:R-:W-:-:S06]  /*1040*/  UIADD3 UR4, UPT, UPT, -UR5, UR4, URZ ;  /* 0x0000000405047290 */ /* 0x001fcc000fffe1ff */
[----:B------:R-:W-:-:S13]  /*1050*/  ISETP.GT.OR P0, PT, R9, UR4, P0 ;  /* 0x0000000409007c0c */ /* 0x000fda0008704670 */
[----:B------:R-:W-:Y:S05]  /*1060*/  @P0 EXIT ;  /* 0x000000000000094d */ /* 0x000fea0003800000 */
[----:B------:R-:W0:Y:S01]  /*1070*/  LDCU UR7, c[0x0][0x3a4] ;  /* 0x00007480ff0777ac */ /* 0x000e220008000800 */
[----:B------:R-:W-:Y:S01]  /*1080*/  IMAD.MOV.U32 R4, RZ, RZ, RZ ;  /* 0x000000ffff047224 */ /* 0x000fe200078e00ff */
[----:B0-----:R-:W-:-:S04]  /*1090*/  UISETP.LT.AND UP0, UPT, UR7, UR5, UPT ;  /* 0x000000050700728c */ /* 0x001fc8000bf01270 */
[----:B------:R-:W-:-:S04]  /*10a0*/  USEL UR4, UR7, UR5, UP0 ;  /* 0x0000000507047287 */ /* 0x000fc80008000000 */
[----:B------:R-:W-:-:S09]  /*10b0*/  UISETP.GE.AND UP0, UPT, UR4, 0x1, UPT ;  /* 0x000000010400788c */ /* 0x000fd2000bf06270 */
[----:B------:R-:W-:Y:S05]  /*10c0*/  BRA.U !UP0, `(.L_x_4) ;  /* 0x0000000508d07547 */ /* 0x000fea000b800000 */
[----:B------:R-:W0:Y:S01]  /*10d0*/  S2UR UR5, SR_CgaCtaId ;  /* 0x00000000000579c3 */ /* 0x000e220000008800 */
[----:B------:R-:W-:Y:S01]  /*10e0*/  UMOV UR4, 0x400 ;  /* 0x0000040000047882 */ /* 0x000fe20000000000 */
[----:B------:R-:W-:Y:S01]  /*10f0*/  ULOP3.LUT UR16, UR7, 0x7, URZ, 0xc0, !UPT ;  /* 0x0000000707107892 */ /* 0x000fe2000f8ec0ff */
[----:B------:R-:W-:Y:S01]  /*1100*/  SHF.L.U32 R2, R5, 0x2, RZ ;  /* 0x0000000205027819 */ /* 0x000fe200000006ff */
[----:B------:R-:W-:Y:S01]  /*1110*/  UIADD3 UR4, UPT, UPT, UR4, 0x1000, URZ ;  /* 0x0000100004047890 */ /* 0x000fe2000fffe0ff */
[----:B------:R-:W-:Y:S01]  /*1120*/  IMAD.MOV.U32 R4, RZ, RZ, RZ ;  /* 0x000000ffff047224 */ /* 0x000fe200078e00ff */
[----:B------:R-:W-:Y:S02]  /*1130*/  ULOP3.LUT UR6, UR7, 0x7ffffff8, URZ, 0xc0, !UPT ;  /* 0x7ffffff807067892 */ /* 0x000fe4000f8ec0ff */
[----:B------:R-:W-:Y:S02]  /*1140*/  ULOP3.LUT UR17, UR7, 0x3, URZ, 0xc0, !UPT ;  /* 0x0000000307117892 */ /* 0x000fe4000f8ec0ff */
[----:B------:R-:W-:-:S02]  /*1150*/  USHF.L.U32 UR7, UR7, 0x2, URZ ;  /* 0x0000000207077899 */ /* 0x000fc400080006ff */
[----:B------:R-:W-:Y:S02]  /*1160*/  UIADD3 UR9, UPT, UPT, -UR6, URZ, URZ ;  /* 0x000000ff06097290 */ /* 0x000fe4000fffe1ff */
[----:B0-----:R-:W-:Y:S02]  /*1170*/  ULEA UR10, UR5, UR4, 0x18 ;  /* 0x00000004050a7291 */ /* 0x001fe4000f8ec0ff */
[----:B------:R-:W-:-:S04]  /*1180*/  UIADD3 UR4, UPT, UPT, UR16, -0x1, URZ ;  /* 0xffffffff10047890 */ /* 0x000fc8000fffe0ff */
[----:B------:R-:W-:Y:S01]  /*1190*/  LEA R13, R0, UR10, 0x2 ;  /* 0x0000000a000d7c11 */ /* 0x000fe2000f8e10ff */
[----:B------:R-:W-:-:S03]  /*11a0*/  UISETP.GE.U32.AND UP0, UPT, UR4, 0x3, UPT ;  /* 0x000000030400788c */ /* 0x000fc6000bf06070 */
[----:B------:R-:W-:Y:S01]  /*11b0*/  IADD3 R13, PT, PT, R13, 0x10, RZ ;  /* 0x000000100d0d7810 */ /* 0x000fe20007ffe0ff */
[----:B------:R-:W-:-:S07]  /*11c0*/  UMOV UR4, URZ ;  /* 0x000000ff00047c82 */ /* 0x000fce0008000000 */
.L_x_10:
[----:B------:R-:W0:Y:S01]  /*11d0*/  LDCU UR11, c[0x0][0x3a4] ;  /* 0x00007480ff0b77ac */ /* 0x000e220008000800 */
[----:B------:R-:W-:Y:S01]  /*11e0*/  VIADD R7, R3, UR4 ;  /* 0x0000000403077c36 */ /* 0x000fe20008000000 */
[----:B------:R-:W-:-:S03]  /*11f0*/  UMOV UR5, URZ ;  /* 0x000000ff00057c82 */ /* 0x000fc60008000000 */
[----:B------:R-:W-:Y:S01]  /*1200*/  IMAD R8, R5, R7, R0 ;  /* 0x0000000705087224 */ /* 0x000fe200078e0200 */
[----:B0-----:R-:W-:-:S09]  /*1210*/  UISETP.GE.U32.AND UP1, UPT, UR11, 0x8, UPT ;  /* 0x000000080b00788c */ /* 0x001fd2000bf26070 */
[----:B------:R-:W-:Y:S05]  /*1220*/  BRA.U !UP1, `(.L_x_5) ;  /* 0x0000000109947547 */ /* 0x000fea000b800000 */
[----:B------:R-:W0:Y:S01]  /*1230*/  S2UR UR8, SR_CgaCtaId ;  /* 0x00000000000879c3 */ /* 0x000e220000008800 */
[----:B------:R-:W-:Y:S01]  /*1240*/  UMOV UR5, 0x400 ;  /* 0x0000040000057882 */ /* 0x000fe20000000000 */
[----:B------:R-:W-:Y:S01]  /*1250*/  IMAD R7, R2, R7, R13 ;  /* 0x0000000702077224 */ /* 0x000fe200078e020d */
[----:B0-----:R-:W-:-:S03]  /*1260*/  ULEA UR5, UR8, UR5, 0x18 ;  /* 0x0000000508057291 */ /* 0x001fc6000f8ec0ff */
[----:B------:R-:W-:Y:S01]  /*1270*/  UMOV UR8, UR9 ;  /* 0x0000000900087c82 */ /* 0x000fe20008000000 */
[----:B------:R-:W-:-:S04]  /*1280*/  UIMAD UR5, UR7, UR4, UR5 ;  /* 0x00000004070572a4 */ /* 0x000fc8000f8e0205 */
[----:B------:R-:W-:-:S12]  /*1290*/  UIADD3 UR5, UPT, UPT, UR5, 0x10, URZ ;  /* 0x0000001005057890 */ /* 0x000fd8000fffe0ff */
.L_x_6:
[----:B------:R-:W-:Y:S01]  /*12a0*/  LDS R23, [UR5+-0x10] ;  /* 0xfffff005ff177984 */ /* 0x000fe20008000800 */
[----:B------:R-:W-:-:S03]  /*12b0*/  UIADD3 UR8, UPT, UPT, UR8, 0x8, URZ ;  /* 0x0000000808087890 */ /* 0x000fc6000fffe0ff */
[----:B------:R-:W0:Y:S01]  /*12c0*/  LDS R18, [R7+-0x10] ;  /* 0xfffff00007127984 */ /* 0x000e220000000800 */
[----:B------:R-:W-:-:S03]  /*12d0*/  UISETP.NE.AND UP1, UPT, UR8, URZ, UPT ;  /* 0x000000ff0800728c */ /* 0x000fc6000bf25270 */
[----:B------:R-:W-:Y:S04]  /*12e0*/  LDS R25, [UR5+-0xc] ;  /* 0xfffff405ff197984 */ /* 0x000fe80008000800 */
[----:B------:R-:W1:Y:S04]  /*12f0*/  LDS R20, [R7+-0xc] ;  /* 0xfffff40007147984 */ /* 0x000e680000000800 */
[----:B------:R-:W-:Y:S04]  /*1300*/  LDS R27, [UR5+-0x8] ;  /* 0xfffff805ff1b7984 */ /* 0x000fe80008000800 */
[----:B------:R-:W2:Y:S04]  /*1310*/  LDS R22, [R7+-0x8] ;  /* 0xfffff80007167984 */ /* 0x000ea80000000800 */
[----:B------:R-:W-:Y:S04]  /*1320*/  LDS R16, [UR5+-0x4] ;  /* 0xfffffc05ff107984 */ /* 0x000fe80008000800 */
[----:B------:R-:W3:Y:S04]  /*1330*/  LDS R21, [R7+-0x4] ;  /* 0xfffffc0007157984 */ /* 0x000ee80000000800 */
[----:B------:R-:W-:Y:S04]  /*1340*/  LDS R14, [UR5] ;  /* 0x00000005ff0e7984 */ /* 0x000fe80008000800 */
[----:B------:R-:W4:Y:S04]  /*1350*/  LDS R19, [R7] ;  /* 0x0000000007137984 */ /* 0x000f280000000800 */
[----:B------:R-:W-:Y:S04]  /*1360*/  LDS R12, [UR5+0x4] ;  /* 0x00000405ff0c7984 */ /* 0x000fe80008000800 */
[----:B------:R-:W5:Y:S01]  /*1370*/  LDS R17, [R7+0x4] ;  /* 0x0000040007117984 */ /* 0x000f620000000800 */
[----:B0-----:R-:W-:-:S03]  /*1380*/  FFMA R18, R23, R18, R4 ;  /* 0x0000001217127223 */ /* 0x001fc60000000004 */
[----:B------:R-:W-:Y:S04]  /*1390*/  LDS R10, [UR5+0x8] ;  /* 0x00000805ff0a7984 */ /* 0x000fe80008000800 */
[----:B------:R-:W0:Y:S01]  /*13a0*/  LDS R15, [R7+0x8] ;  /* 0x00000800070f7984 */ /* 0x000e220000000800 */
[----:B-1----:R-:W-:-:S03]  /*13b0*/  FFMA R18, R25, R20, R18 ;  /* 0x0000001419127223 */ /* 0x002fc60000000012 */
[----:B------:R-:W-:Y:S01]  /*13c0*/  LDS R4, [UR5+0xc] ;  /* 0x00000c05ff047984 */ /* 0x000fe20008000800 */
[----:B------:R-:W-:-:S03]  /*13d0*/  UIADD3 UR5, UPT, UPT, UR5, 0x20, URZ ;  /* 0x0000002005057890 */ /* 0x000fc6000fffe0ff */
[----:B------:R1:W0:Y:S01]  /*13e0*/  LDS R23, [R7+0xc] ;  /* 0x00000c0007177984 */ /* 0x0002220000000800 */
[----:B--2---:R-:W-:-:S04]  /*13f0*/  FFMA R27, R27, R22, R18 ;  /* 0x000000161b1b7223 */ /* 0x004fc80000000012 */
[----:B---3--:R-:W-:Y:S01]  /*1400*/  FFMA R21, R16, R21, R27 ;  /* 0x0000001510157223 */ /* 0x008fe2000000001b */
[----:B-1----:R-:W-:-:S03]  /*1410*/  IADD3 R7, PT, PT, R7, 0x20, RZ ;  /* 0x0000002007077810 */ /* 0x002fc60007ffe0ff */
[----:B----4-:R-:W-:-:S04]  /*1420*/  FFMA R19, R14, R19, R21 ;  /* 0x000000130e137223 */ /* 0x010fc80000000015 */
[----:B-----5:R-:W-:-:S04]  /*1430*/  FFMA R17, R12, R17, R19 ;  /* 0x000000110c117223 */ /* 0x020fc80000000013 */
[----:B0-----:R-:W-:-:S04]  /*1440*/  FFMA R15, R10, R15, R17 ;  /* 0x0000000f0a0f7223 */ /* 0x001fc80000000011 */
[----:B------:R-:W-:Y:S01]  /*1450*/  FFMA R4, R4, R23, R15 ;  /* 0x0000001704047223 */ /* 0x000fe2000000000f */
[----:B------:R-:W-:Y:S06]  /*1460*/  BRA.U UP1, `(.L_x_6) ;  /* 0xfffffffd018c7547 */ /* 0x000fec000b83ffff */
[----:B------:R-:W-:-:S05]  /*1470*/  UMOV UR5, UR6 ;  /* 0x0000000600057c82 */ /* 0x000fca0008000000 */
.L_x_5:
[----:B------:R-:W-:-:S09]  /*1480*/  UISETP.NE.AND UP1, UPT, UR16, URZ, UPT ;  /* 0x000000ff1000728c */ /* 0x000fd2000bf25270 */
[----:B------:R-:W-:Y:S05]  /*1490*/  BRA.U !UP1, `(.L_x_7) ;  /* 0x0000000109cc7547 */ /* 0x000fea000b800000 */
[----:B------:R-:W-:Y:S01]  /*14a0*/  UISETP.NE.AND UP1, UPT, UR17, URZ, UPT ;  /* 0x000000ff1100728c */ /* 0x000fe2000bf25270 */
[----:B------:R-:W-:Y:S10]  /*14b0*/  BRA.U !UP0, `(.L_x_8) ;  /* 0x0000000108507547 */ /* 0x000ff4000b800000 */
[----:B------:R-:W0:Y:S01]  /*14c0*/  S2UR UR13, SR_CgaCtaId ;  /* 0x00000000000d79c3 */ /* 0x000e220000008800 */
[----:B------:R-:W-:Y:S01]  /*14d0*/  UMOV UR12, 0x400 ;  /* 0x00000400000c7882 */ /* 0x000fe20000000000 */
[----:B------:R-:W-:Y:S02]  /*14e0*/  UIMAD UR8, UR4, UR11, UR5 ;  /* 0x0000000b040872a4 */ /* 0x000fe4000f8e0205 */
[----:B------:R-:W-:Y:S01]  /*14f0*/  VIADD R7, R8, UR5 ;  /* 0x0000000508077c36 */ /* 0x000fe20008000000 */
[----:B------:R-:W-:-:S04]  /*1500*/  UIADD3 UR5, UPT, UPT, UR5, 0x4, URZ ;  /* 0x0000000405057890 */ /* 0x000fc8000fffe0ff */
[----:B------:R-:W-:-:S05]  /*1510*/  LEA R10, R7, UR10, 0x2 ;  /* 0x0000000a070a7c11 */ /* 0x000fca000f8e10ff */
[----:B------:R-:W-:Y:S04]  /*1520*/  LDS R12, [R10] ;  /* 0x000000000a0c7984 */ /* 0x000fe80000000800 */
[----:B------:R-:W-:Y:S04]  /*1530*/  LDS R15, [R10+0x4] ;  /* 0x000004000a0f7984 */ /* 0x000fe80000000800 */
[----:B------:R-:W-:Y:S01]  /*1540*/  LDS R17, [R10+0x8] ;  /* 0x000008000a117984 */ /* 0x000fe20000000800 */
[----:B0-----:R-:W-:-:S03]  /*1550*/  ULEA UR12, UR13, UR12, 0x18 ;  /* 0x0000000c0d0c7291 */ /* 0x001fc6000f8ec0ff */
[----:B------:R-:W-:Y:S01]  /*1560*/  LDS R19, [R10+0xc] ;  /* 0x00000c000a137984 */ /* 0x000fe20000000800 */
[----:B------:R-:W-:-:S09]  /*1570*/  ULEA UR8, UR8, UR12, 0x2 ;  /* 0x0000000c08087291 */ /* 0x000fd2000f8e10ff */
[----:B------:R-:W0:Y:S04]  /*1580*/  LDS R7, [UR8] ;  /* 0x00000008ff077984 */ /* 0x000e280008000800 */
[----:B------:R-:W1:Y:S04]  /*1590*/  LDS R14, [UR8+0x4] ;  /* 0x00000408ff0e7984 */ /* 0x000e680008000800 */
[----:B------:R-:W2:Y:S04]  /*15a0*/  LDS R16, [UR8+0x8] ;  /* 0x00000808ff107984 */ /* 0x000ea80008000800 */
[----:B------:R-:W3:Y:S01]  /*15b0*/  LDS R18, [UR8+0xc] ;  /* 0x00000c08ff127984 */ /* 0x000ee20008000800 */
[----:B0-----:R-:W-:-:S04]  /*15c0*/  FFMA R7, R7, R12, R4 ;  /* 0x0000000c07077223 */ /* 0x001fc80000000004 */
[----:B-1----:R-:W-:-:S04]  /*15d0*/  FFMA R7, R14, R15, R7 ;  /* 0x0000000f0e077223 */ /* 0x002fc80000000007 */
[----:B--2---:R-:W-:-:S04]  /*15e0*/  FFMA R7, R16, R17, R7 ;  /* 0x0000001110077223 */ /* 0x004fc80000000007 */
[----:B---3--:R-:W-:-:S07]  /*15f0*/  FFMA R4, R18, R19, R7 ;  /* 0x0000001312047223 */ /* 0x008fce0000000007 */
.L_x_8:
[----:B------:R-:W-:Y:S05]  /*1600*/  BRA.U !UP1, `(.L_x_7) ;  /* 0x0000000109707547 */ /* 0x000fea000b800000 */
[----:B------:R-:W-:Y:S02]  /*1610*/  UISETP.NE.AND UP1, UPT, UR17, 0x1, UPT ;  /* 0x000000011100788c */ /* 0x000fe4000bf25270 */
[----:B------:R-:W-:-:S07]  /*1620*/  ULOP3.LUT UP2, URZ, UR11, 0x1, URZ, 0xc0, !UPT ;  /* 0x000000010bff7892 */ /* 0x000fce000f84c0ff */
[----:B------:R-:W-:Y:S05]  /*1630*/  BRA.U !UP1, `(.L_x_9) ;  /* 0x0000000109387547 */ /* 0x000fea000b800000 */
[----:B------:R-:W0:Y:S01]  /*1640*/  S2UR UR13, SR_CgaCtaId ;  /* 0x00000000000d79c3 */ /* 0x000e220000008800 */
[----:B------:R-:W-:Y:S01]  /*1650*/  UMOV UR12, 0x400 ;  /* 0x00000400000c7882 */ /* 0x000fe20000000000 */
[----:B------:R-:W-:Y:S02]  /*1660*/  UIMAD UR8, UR4, UR11, UR5 ;  /* 0x0000000b040872a4 */ /* 0x000fe4000f8e0205 */
[----:B------:R-:W-:Y:S01]  /*1670*/  IADD3 R7, PT, PT, R8, UR5, RZ ;  /* 0x0000000508077c10 */ /* 0x000fe2000fffe0ff */
[----:B------:R-:W-:-:S03]  /*1680*/  UIADD3 UR5, UPT, UPT, UR5, 0x2, URZ ;  /* 0x0000000205057890 */ /* 0x000fc6000fffe0ff */
[----:B------:R-:W-:-:S05]  /*1690*/  LEA R10, R7, UR10, 0x2 ;  /* 0x0000000a070a7c11 */ /* 0x000fca000f8e10ff */
[----:B------:R-:W-:Y:S04]  /*16a0*/  LDS R12, [R10] ;  /* 0x000000000a0c7984 */ /* 0x000fe80000000800 */
[----:B------:R-:W-:Y:S01]  /*16b0*/  LDS R14, [R10+0x4] ;  /* 0x000004000a0e7984 */ /* 0x000fe20000000800 */
[----:B0-----:R-:W-:-:S04]  /*16c0*/  ULEA UR12, UR13, UR12, 0x18 ;  /* 0x0000000c0d0c7291 */ /* 0x001fc8000f8ec0ff */
[----:B------:R-:W-:-:S09]  /*16d0*/  ULEA UR8, UR8, UR12, 0x2 ;  /* 0x0000000c08087291 */ /* 0x000fd2000f8e10ff */
[----:B------:R-:W0:Y:S04]  /*16e0*/  LDS R7, [UR8] ;  /* 0x00000008ff077984 */ /* 0x000e280008000800 */
[----:B------:R-:W1:Y:S01]  /*16f0*/  LDS R15, [UR8+0x4] ;  /* 0x00000408ff0f7984 */ /* 0x000e620008000800 */
[----:B0-----:R-:W-:-:S04]  /*1700*/  FFMA R4, R7, R12, R4 ;  /* 0x0000000c07047223 */ /* 0x001fc80000000004 */
[----:B-1----:R-:W-:-:S07]  /*1710*/  FFMA R4, R15, R14, R4 ;  /* 0x0000000e0f047223 */ /* 0x002fce0000000004 */
.L_x_9:
[----:B------:R-:W-:Y:S05]  /*1720*/  BRA.U !UP2, `(.L_x_7) ;  /* 0x000000010a287547 */ /* 0x000fea000b800000 */
[----:B------:R-:W0:Y:S01]  /*1730*/  S2UR UR12, SR_CgaCtaId ;  /* 0x00000000000c79c3 */ /* 0x000e220000008800 */
[----:B------:R-:W-:Y:S02]  /*1740*/  UIMAD UR8, UR4, UR11, UR5 ;  /* 0x0000000b040872a4 */ /* 0x000fe4000f8e0205 */
[----:B------:R-:W-:Y:S01]  /*1750*/  VIADD R8, R8, UR5 ;  /* 0x0000000508087c36 */ /* 0x000fe20008000000 */
[----:B------:R-:W-:-:S04]  /*1760*/  UMOV UR11, 0x400 ;  /* 0x00000400000b7882 */ /* 0x000fc80000000000 */
[----:B------:R-:W-:-:S06]  /*1770*/  LEA R8, R8, UR10, 0x2 ;  /* 0x0000000a08087c11 */ /* 0x000fcc000f8e10ff */
[----:B------:R-:W-:Y:S01]  /*1780*/  LDS R8, [R8] ;  /* 0x0000000008087984 */ /* 0x000fe20000000800 */
[----:B0-----:R-:W-:-:S04]  /*1790*/  ULEA UR11, UR12, UR11, 0x18 ;  /* 0x0000000b0c0b7291 */ /* 0x001fc8000f8ec0ff */
[----:B------:R-:W-:-:S09]  /*17a0*/  ULEA UR8, UR8, UR11, 0x2 ;  /* 0x0000000b08087291 */ /* 0x000fd2000f8e10ff */
[----:B------:R-:W0:Y:S02]  /*17b0*/  LDS R7, [UR8] ;  /* 0x00000008ff077984 */ /* 0x000e240008000800 */
[----:B0-----:R-:W-:-:S07]  /*17c0*/  FFMA R4, R7, R8, R4 ;  /* 0x0000000807047223 */ /* 0x001fce0000000004 */
.L_x_7:
[----:B------:R-:W0:Y:S01]  /*17d0*/  LDCU UR5, c[0x0][0x3a0] ;  /* 0x00007400ff0577ac */ /* 0x000e220008000800 */
[----:B------:R-:W-:-:S04]  /*17e0*/  UIADD3 UR4, UPT, UPT, UR4, 0x1, URZ ;  /* 0x0000000104047890 */ /* 0x000fc8000fffe0ff */
[----:B0-----:R-:W-:-:S09]  /*17f0*/  UISETP.NE.AND UP1, UPT, UR4, UR5, UPT ;  /* 0x000000050400728c */ /* 0x001fd2000bf25270 */
[----:B------:R-:W-:Y:S05]  /*1800*/  BRA.U UP1, `(.L_x_10) ;  /* 0xfffffff901707547 */ /* 0x000fea000b83ffff */
.L_x_4:
[----:B------:R-:W0:Y:S01]  /*1810*/  LDC.64 R2, c[0x0][0x390] ;  /* 0x0000e400ff027b82 */ /* 0x000e220000000a00 */
[----:B------:R-:W-:-:S05]  /*1820*/  IMAD R6, R9, R6, R9 ;  /* 0x0000000609067224 */ /* 0x000fca00078e0209 */
[----:B------:R-:W-:-:S05]  /*1830*/  IADD3 R11, PT, PT, R11, R6, RZ ;  /* 0x000000060b0b7210 */ /* 0x000fca0007ffe0ff */
[----:B0-----:R-:W-:-:S05]  /*1840*/  IMAD.WIDE R2, R11, 0x4, R2 ;  /* 0x000000040b027825 */ /* 0x001fca00078e0202 */
[----:B------:R-:W-:Y:S01]  /*1850*/  STG.E desc[UR14][R2.64], R4 ;  /* 0x0000000402007986 */ /* 0x000fe2000c10190e */
[----:B------:R-:W-:Y:S05]  /*1860*/  EXIT ;  /* 0x000000000000794d */ /* 0x000fea0003800000 */
.L_x_11:
[----:B------:R-:W-:-:S00]  /*1870*/  BRA `(.L_x_11) ;  /* 0xfffffffc00fc7947 */ /* 0x000fc0000383ffff */
[----:B------:R-:W-:-:S00]  /*1880*/  NOP ;  /* 0x0000000000007918 */ /* 0x000fc00000000000 */
[----:B------:R-:W-:-:S00]  /*1890*/  NOP ;  /* 0x0000000000007918 */ /* 0x000fc00000000000 */
[----:B------:R-:W-:-:S00]  /*18a0*/  NOP ;  /* 0x0000000000007918 */ /* 0x000fc00000000000 */
[----:B------:R-:W-:-:S00]  /*18b0*/  NOP ;  /* 0x0000000000007918 */ /* 0x000fc00000000000 */
[----:B------:R-:W-:-:S00]  /*18c0*/  NOP ;  /* 0x0000000000007918 */ /* 0x000fc00000000000 */
[----:B------:R-:W-:-:S00]  /*18d0*/  NOP ;  /* 0x0000000000007918 */ /* 0x000fc00000000000 */
[----:B------:R-:W-:-:S00]  /*18e0*/  NOP ;  /* 0x0000000000007918 */ /* 0x000fc00000000000 */
[----:B------:R-:W-:-:S00]  /*18f0*/  NOP ;  /* 0x0000000000007918 */ /* 0x000fc00000000000 */
.L_x_12:


//--------------------- .nv.shared._Z21convolution_2d_kernelPKfS0_Pfiiii --------------------------
	.section	.nv.shared._Z21convolution_2d_kernelPKfS0_Pfiiii,"aw",@nobits
	.sectionflags	@""
	.align	4
.nv.shared._Z21convolution_2d_kernelPKfS0_Pfiiii:
	.zero		14336


//--------------------- .nv.shared.reserved.0     --------------------------
	.section	.nv.shared.reserved.0,"aw",@nobits
	.weak		__nv_reservedSMEM_offset_0_alias
	.size		__nv_reservedSMEM_offset_0_alias, 0, 64
	.other		__nv_reservedSMEM_offset_0_alias,@"STO_CUDA_RESERVED_SHARED STV_DEFAULT"
__nv_reservedSMEM_offset_0_alias:
	.zero		0
	.zero		64


//--------------------- .nv.constant0._Z21convolution_2d_kernelPKfS0_Pfiiii --------------------------
	.section	.nv.constant0._Z21convolution_2d_kernelPKfS0_Pfiiii,"a",@progbits
	.sectionflags	@""
	.align	4
.nv.constant0._Z21convolution_2d_kernelPKfS0_Pfiiii:
	.zero		936


//--------------------- SYMBOLS --------------------------

	.type		.nv.reservedSmem.offset0,@object
	.size		.nv.reservedSmem.offset0,0x4
	.type		.nv.reservedSmem.cap,@object
	.size		.nv.reservedSmem.cap,0x4
